//
// Generated by NVIDIA NVVM Compiler
//
// Compiler Build ID: CL-36424714
// Cuda compilation tools, release 13.0, V13.0.88
// Based on NVVM 20.0.0
//

.version 9.0
.target sm_100
.address_size 64

	// .globl	_Z8mykernelPhS_
.extern .func  (.param .b32 func_retval0) vprintf
(
	.param .b64 vprintf_param_0,
	.param .b64 vprintf_param_1
)
;
.global .attribute(.managed) .align 4 .u32 nowfile;
.global .attribute(.managed) .align 4 .u32 ticking_time;
.global .attribute(.managed) .align 4 .u32 sz;
.global .attribute(.managed) .align 4 .u32 addr;
.global .attribute(.managed) .align 4 .u32 i;
.global .attribute(.managed) .align 4 .u32 j;
.global .attribute(.managed) .align 4 .u32 k;
.global .attribute(.managed) .align 4 .u32 len;
.global .attribute(.managed) .align 4 .u32 existed;
.global .attribute(.managed) .align 4 .u32 check;
.global .attribute(.managed) .align 4 .u32 valid;
.global .attribute(.managed) .align 4 .u32 found;
.global .attribute(.managed) .align 4 .u32 sp;
.global .attribute(.managed) .align 1 .u8 temp1;
.global .attribute(.managed) .align 1 .u8 temp2;
.global .attribute(.managed) .align 1 .u8 temp3;
.global .attribute(.managed) .align 1 .u8 temp4;
.global .attribute(.managed) .align 1 .u8 temp5;
.global .attribute(.managed) .align 1 .u8 temp6;
.global .attribute(.managed) .align 8 .u64 volume;
.global .align 1 .b8 $str[26] = {78, 111, 32, 115, 117, 99, 104, 32, 102, 105, 108, 101, 32, 99, 97, 110, 32, 98, 101, 32, 114, 101, 97, 100, 10};
.global .align 1 .b8 $str$1[29] = {61, 61, 61, 115, 111, 114, 116, 32, 98, 121, 32, 109, 111, 100, 105, 102, 105, 101, 100, 32, 116, 105, 109, 101, 61, 61, 61, 10};
.global .align 1 .b8 $str$2[3] = {37, 99};
.global .align 1 .b8 $str$3[2] = {10};
.global .align 1 .b8 $str$4[25] = {61, 61, 61, 115, 111, 114, 116, 32, 98, 121, 32, 102, 105, 108, 101, 32, 115, 105, 122, 101, 61, 61, 61, 10};
.global .align 1 .b8 $str$5[2] = {32};
.global .align 1 .b8 $str$6[4] = {37, 100, 10};
.global .align 1 .b8 $str$8[7] = {116, 46, 116, 120, 116};
.global .align 1 .b8 $str$9[7] = {98, 46, 116, 120, 116};

.visible .entry _Z8mykernelPhS_(
	.param .u64 .ptr .align 1 _Z8mykernelPhS__param_0,
	.param .u64 .ptr .align 1 _Z8mykernelPhS__param_1
)
{
	.local .align 8 .b8 	__local_depot0[40];
	.reg .b64 	%SP;
	.reg .b64 	%SPL;
	.reg .pred 	%p<284>;
	.reg .b16 	%rs<346>;
	.reg .b32 	%r<1422>;
	.reg .b64 	%rd<829>;

	mov.u64 	%SPL, __local_depot0;
	cvta.local.u64 	%SP, %SPL;
	ld.param.u64 	%rd141, [_Z8mykernelPhS__param_0];
	cvta.to.global.u64 	%rd1, %rd141;
	add.u64 	%rd142, %SP, 8;
	add.u64 	%rd2, %SPL, 8;
	add.u64 	%rd3, %SPL, 8;
	mov.b32 	%r1220, 0;
	st.global.u32 	[check], %r1220;
	mov.b32 	%r1227, -1;
	st.global.u32 	[existed], %r1227;
	mov.b32 	%r435, 6;
	st.global.u32 	[sz], %r435;
	st.global.u32 	[len], %r435;
	st.global.u32 	[i], %r1220;
	ld.global.u64 	%rd783, [volume];
$L__BB0_1:
	cvt.u64.u32 	%rd144, %r1220;
	add.s64 	%rd5, %rd783, %rd144;
	ld.u8 	%rs9, [%rd5];
	setp.ne.s16 	%p3, %rs9, 1;
	@%p3 bra 	$L__BB0_15;
	mov.b32 	%r1222, 0;
	st.global.u32 	[j], %r1222;
	mul.lo.s32 	%r437, %r1220, 26;
	cvt.u64.u32 	%rd145, %r437;
	add.s64 	%rd6, %rd783, %rd145;
	ld.u8 	%rs10, [%rd6+1024];
	setp.ne.s16 	%p4, %rs10, 116;
	@%p4 bra 	$L__BB0_4;
	mov.b32 	%r1222, 1;
	st.global.u32 	[check], %r1222;
$L__BB0_4:
	mov.b32 	%r439, 1;
	st.global.u32 	[j], %r439;
	ld.u8 	%rs11, [%rd6+1025];
	setp.ne.s16 	%p5, %rs11, 46;
	@%p5 bra 	$L__BB0_6;
	add.s32 	%r1222, %r1222, 1;
	st.global.u32 	[check], %r1222;
$L__BB0_6:
	mov.b32 	%r440, 2;
	st.global.u32 	[j], %r440;
	ld.u8 	%rs12, [%rd6+1026];
	setp.ne.s16 	%p6, %rs12, 116;
	@%p6 bra 	$L__BB0_8;
	add.s32 	%r1222, %r1222, 1;
	st.global.u32 	[check], %r1222;
$L__BB0_8:
	mov.b32 	%r441, 3;
	st.global.u32 	[j], %r441;
	ld.u8 	%rs13, [%rd6+1027];
	setp.ne.s16 	%p7, %rs13, 120;
	@%p7 bra 	$L__BB0_10;
	add.s32 	%r1222, %r1222, 1;
	st.global.u32 	[check], %r1222;
$L__BB0_10:
	mov.b32 	%r442, 4;
	st.global.u32 	[j], %r442;
	ld.u8 	%rs14, [%rd6+1028];
	setp.ne.s16 	%p8, %rs14, 116;
	@%p8 bra 	$L__BB0_12;
	add.s32 	%r1222, %r1222, 1;
	st.global.u32 	[check], %r1222;
$L__BB0_12:
	mov.b32 	%r443, 5;
	st.global.u32 	[j], %r443;
	ld.u8 	%rs15, [%rd6+1029];
	setp.eq.s16 	%p9, %rs15, 0;
	selp.u32 	%r444, 1, 0, %p9;
	add.s32 	%r12, %r1222, %r444;
	mov.b32 	%r445, 6;
	st.global.u32 	[j], %r445;
	setp.ne.s32 	%p10, %r12, 6;
	@%p10 bra 	$L__BB0_14;
	st.global.u32 	[existed], %r1220;
	mov.u32 	%r1227, %r1220;
$L__BB0_14:
	setp.eq.s32 	%p11, %r12, 6;
	mov.b32 	%r446, 0;
	st.global.u32 	[check], %r446;
	@%p11 bra 	$L__BB0_30;
$L__BB0_15:
	add.s32 	%r15, %r1220, 1;
	st.global.u32 	[i], %r15;
	ld.u8 	%rs16, [%rd5+1];
	setp.ne.s16 	%p12, %rs16, 1;
	@%p12 bra 	$L__BB0_29;
	mov.b32 	%r1229, 0;
	st.global.u32 	[j], %r1229;
	mul.lo.s32 	%r448, %r15, 26;
	cvt.u64.u32 	%rd146, %r448;
	add.s64 	%rd7, %rd783, %rd146;
	ld.u8 	%rs17, [%rd7+1024];
	setp.ne.s16 	%p13, %rs17, 116;
	@%p13 bra 	$L__BB0_18;
	mov.b32 	%r1229, 1;
	st.global.u32 	[check], %r1229;
$L__BB0_18:
	mov.b32 	%r450, 1;
	st.global.u32 	[j], %r450;
	ld.u8 	%rs18, [%rd7+1025];
	setp.ne.s16 	%p14, %rs18, 46;
	@%p14 bra 	$L__BB0_20;
	add.s32 	%r1229, %r1229, 1;
	st.global.u32 	[check], %r1229;
$L__BB0_20:
	mov.b32 	%r451, 2;
	st.global.u32 	[j], %r451;
	ld.u8 	%rs19, [%rd7+1026];
	setp.ne.s16 	%p15, %rs19, 116;
	@%p15 bra 	$L__BB0_22;
	add.s32 	%r1229, %r1229, 1;
	st.global.u32 	[check], %r1229;
$L__BB0_22:
	mov.b32 	%r452, 3;
	st.global.u32 	[j], %r452;
	ld.u8 	%rs20, [%rd7+1027];
	setp.ne.s16 	%p16, %rs20, 120;
	@%p16 bra 	$L__BB0_24;
	add.s32 	%r1229, %r1229, 1;
	st.global.u32 	[check], %r1229;
$L__BB0_24:
	mov.b32 	%r453, 4;
	st.global.u32 	[j], %r453;
	ld.u8 	%rs21, [%rd7+1028];
	setp.ne.s16 	%p17, %rs21, 116;
	@%p17 bra 	$L__BB0_26;
	add.s32 	%r1229, %r1229, 1;
	st.global.u32 	[check], %r1229;
$L__BB0_26:
	mov.b32 	%r454, 5;
	st.global.u32 	[j], %r454;
	ld.u8 	%rs22, [%rd7+1029];
	setp.eq.s16 	%p18, %rs22, 0;
	selp.u32 	%r455, 1, 0, %p18;
	add.s32 	%r25, %r1229, %r455;
	mov.b32 	%r456, 6;
	st.global.u32 	[j], %r456;
	setp.ne.s32 	%p19, %r25, 6;
	@%p19 bra 	$L__BB0_28;
	st.global.u32 	[existed], %r15;
	mov.u32 	%r1227, %r15;
$L__BB0_28:
	setp.eq.s32 	%p20, %r25, 6;
	mov.b32 	%r457, 0;
	st.global.u32 	[check], %r457;
	@%p20 bra 	$L__BB0_30;
$L__BB0_29:
	add.s32 	%r1220, %r1220, 2;
	st.global.u32 	[i], %r1220;
	setp.ne.s32 	%p21, %r1220, 1024;
	@%p21 bra 	$L__BB0_1;
$L__BB0_30:
	setp.eq.s32 	%p22, %r1227, -1;
	@%p22 bra 	$L__BB0_34;
	mov.b32 	%r459, 6;
	st.global.u32 	[sz], %r459;
	st.global.u32 	[len], %r459;
	mov.b32 	%r460, 2020879988;
	st.local.u32 	[%rd2], %r460;
	mov.u64 	%rd148, $str$8;
	add.s64 	%rd780, %rd148, 4;
	add.s64 	%rd779, %rd2, 4;
	mov.b32 	%r1236, 4;
$L__BB0_32:
	.pragma "nounroll";
	ld.global.nc.u8 	%rs23, [%rd780];
	cvt.u16.u8 	%rs24, %rs23;
	st.local.u8 	[%rd779], %rs24;
	add.s32 	%r1236, %r1236, 1;
	add.s64 	%rd780, %rd780, 1;
	add.s64 	%rd779, %rd779, 1;
	setp.ne.s32 	%p23, %r1236, 6;
	@%p23 bra 	$L__BB0_32;
	mov.b32 	%r461, 6;
	st.global.u32 	[i], %r461;
	st.global.u32 	[nowfile], %r1227;
	mul.lo.s32 	%r462, %r1227, 26;
	cvt.s64.s32 	%rd149, %r462;
	add.s64 	%rd150, %rd783, %rd149;
	ld.u8 	%rs25, [%rd150+1044];
	mul.wide.u16 	%r463, %rs25, 256;
	ld.u8 	%r464, [%rd150+1045];
	or.b32  	%r1242, %r463, %r464;
	bra.uni 	$L__BB0_59;
$L__BB0_34:
	mov.b32 	%r466, 6;
	st.global.u32 	[sz], %r466;
	st.global.u32 	[len], %r466;
	mov.b32 	%r467, 2020879988;
	st.local.u32 	[%rd2], %r467;
	mov.u64 	%rd152, $str$8;
	add.s64 	%rd782, %rd152, 4;
	add.s64 	%rd781, %rd2, 4;
	mov.b32 	%r1237, 0;
$L__BB0_35:
	.pragma "nounroll";
	ld.global.nc.u8 	%rs26, [%rd782];
	cvt.u16.u8 	%rs27, %rs26;
	st.local.u8 	[%rd781], %rs27;
	add.s32 	%r1237, %r1237, 1;
	add.s64 	%rd782, %rd782, 1;
	add.s64 	%rd781, %rd781, 1;
	setp.ne.s32 	%p24, %r1237, 2;
	@%p24 bra 	$L__BB0_35;
	mov.b32 	%r1238, 0;
	st.global.u32 	[i], %r1238;
$L__BB0_37:
	cvt.u64.u32 	%rd153, %r1238;
	add.s64 	%rd18, %rd783, %rd153;
	ld.u8 	%rs28, [%rd18];
	setp.ne.s16 	%p25, %rs28, 0;
	mov.u32 	%r1239, %r1238;
	@%p25 bra 	$L__BB0_39;
$L__BB0_38:
	st.global.u32 	[nowfile], %r1239;
	cvt.s64.s32 	%rd154, %r1239;
	add.s64 	%rd155, %rd783, %rd154;
	mov.b16 	%rs44, 1;
	st.u8 	[%rd155], %rs44;
	ld.global.u64 	%rd783, [volume];
	bra.uni 	$L__BB0_55;
$L__BB0_39:
	add.s32 	%r1239, %r1238, 1;
	st.global.u32 	[i], %r1239;
	ld.u8 	%rs29, [%rd18+1];
	setp.eq.s16 	%p26, %rs29, 0;
	@%p26 bra 	$L__BB0_38;
	add.s32 	%r1239, %r1238, 2;
	st.global.u32 	[i], %r1239;
	ld.u8 	%rs30, [%rd18+2];
	setp.eq.s16 	%p27, %rs30, 0;
	@%p27 bra 	$L__BB0_38;
	add.s32 	%r1239, %r1238, 3;
	st.global.u32 	[i], %r1239;
	ld.u8 	%rs31, [%rd18+3];
	setp.eq.s16 	%p28, %rs31, 0;
	@%p28 bra 	$L__BB0_38;
	add.s32 	%r1239, %r1238, 4;
	st.global.u32 	[i], %r1239;
	ld.u8 	%rs32, [%rd18+4];
	setp.eq.s16 	%p29, %rs32, 0;
	@%p29 bra 	$L__BB0_38;
	add.s32 	%r1239, %r1238, 5;
	st.global.u32 	[i], %r1239;
	ld.u8 	%rs33, [%rd18+5];
	setp.eq.s16 	%p30, %rs33, 0;
	@%p30 bra 	$L__BB0_38;
	add.s32 	%r1239, %r1238, 6;
	st.global.u32 	[i], %r1239;
	ld.u8 	%rs34, [%rd18+6];
	setp.eq.s16 	%p31, %rs34, 0;
	@%p31 bra 	$L__BB0_38;
	add.s32 	%r1239, %r1238, 7;
	st.global.u32 	[i], %r1239;
	ld.u8 	%rs35, [%rd18+7];
	setp.eq.s16 	%p32, %rs35, 0;
	@%p32 bra 	$L__BB0_38;
	add.s32 	%r1239, %r1238, 8;
	st.global.u32 	[i], %r1239;
	ld.u8 	%rs36, [%rd18+8];
	setp.eq.s16 	%p33, %rs36, 0;
	@%p33 bra 	$L__BB0_38;
	add.s32 	%r1239, %r1238, 9;
	st.global.u32 	[i], %r1239;
	ld.u8 	%rs37, [%rd18+9];
	setp.eq.s16 	%p34, %rs37, 0;
	@%p34 bra 	$L__BB0_38;
	add.s32 	%r1239, %r1238, 10;
	st.global.u32 	[i], %r1239;
	ld.u8 	%rs38, [%rd18+10];
	setp.eq.s16 	%p35, %rs38, 0;
	@%p35 bra 	$L__BB0_38;
	add.s32 	%r1239, %r1238, 11;
	st.global.u32 	[i], %r1239;
	ld.u8 	%rs39, [%rd18+11];
	setp.eq.s16 	%p36, %rs39, 0;
	@%p36 bra 	$L__BB0_38;
	add.s32 	%r1239, %r1238, 12;
	st.global.u32 	[i], %r1239;
	ld.u8 	%rs40, [%rd18+12];
	setp.eq.s16 	%p37, %rs40, 0;
	@%p37 bra 	$L__BB0_38;
	add.s32 	%r1239, %r1238, 13;
	st.global.u32 	[i], %r1239;
	ld.u8 	%rs41, [%rd18+13];
	setp.eq.s16 	%p38, %rs41, 0;
	@%p38 bra 	$L__BB0_38;
	add.s32 	%r1239, %r1238, 14;
	st.global.u32 	[i], %r1239;
	ld.u8 	%rs42, [%rd18+14];
	setp.eq.s16 	%p39, %rs42, 0;
	@%p39 bra 	$L__BB0_38;
	add.s32 	%r1239, %r1238, 15;
	st.global.u32 	[i], %r1239;
	ld.u8 	%rs43, [%rd18+15];
	setp.eq.s16 	%p40, %rs43, 0;
	@%p40 bra 	$L__BB0_38;
	add.s32 	%r1238, %r1238, 16;
	st.global.u32 	[i], %r1238;
	setp.ne.s32 	%p41, %r1238, 1024;
	@%p41 bra 	$L__BB0_37;
$L__BB0_55:
	mov.b32 	%r469, 0;
	st.local.u32 	[%rd2+20], %r469;
	ld.global.u32 	%r470, [nowfile];
	mul.lo.s32 	%r471, %r470, 26;
	cvt.s64.s32 	%rd156, %r471;
	add.s64 	%rd157, %rd783, %rd156;
	mov.b16 	%rs45, 0;
	st.u8 	[%rd157+1044], %rs45;
	ld.global.u64 	%rd158, [volume];
	ld.global.u32 	%r472, [nowfile];
	mul.lo.s32 	%r473, %r472, 26;
	cvt.s64.s32 	%rd159, %r473;
	add.s64 	%rd160, %rd158, %rd159;
	st.u8 	[%rd160+1045], %rs45;
	ld.global.u32 	%r1227, [nowfile];
	st.local.u32 	[%rd2+24], %r1227;
	shr.s32 	%r474, %r1227, 31;
	shr.u32 	%r475, %r474, 24;
	add.s32 	%r476, %r1227, %r475;
	shr.u32 	%r477, %r476, 8;
	ld.global.u64 	%rd161, [volume];
	mul.lo.s32 	%r478, %r1227, 26;
	cvt.s64.s32 	%rd162, %r478;
	add.s64 	%rd163, %rd161, %rd162;
	st.u8 	[%rd163+1046], %r477;
	ld.global.u64 	%rd164, [volume];
	ld.global.u32 	%r479, [nowfile];
	mul.lo.s32 	%r480, %r479, 26;
	cvt.s64.s32 	%rd165, %r480;
	add.s64 	%rd166, %rd164, %rd165;
	st.u8 	[%rd166+1047], %r1227;
	st.global.u32 	[i], %r469;
	ld.global.u32 	%r481, [len];
	setp.lt.s32 	%p42, %r481, 1;
	@%p42 bra 	$L__BB0_58;
	mov.b32 	%r1240, 0;
$L__BB0_57:
	cvt.s64.s32 	%rd167, %r1240;
	add.s64 	%rd168, %rd2, %rd167;
	ld.local.u8 	%rs46, [%rd168];
	ld.global.u64 	%rd169, [volume];
	ld.global.u32 	%r483, [nowfile];
	mul.lo.s32 	%r484, %r483, 26;
	cvt.s64.s32 	%rd170, %r484;
	add.s64 	%rd171, %rd170, %rd167;
	add.s64 	%rd172, %rd169, %rd171;
	st.u8 	[%rd172+1024], %rs46;
	ld.global.u32 	%r485, [i];
	add.s32 	%r1240, %r485, 1;
	st.global.u32 	[i], %r1240;
	ld.global.u32 	%r486, [len];
	setp.lt.s32 	%p43, %r1240, %r486;
	@%p43 bra 	$L__BB0_57;
$L__BB0_58:
	ld.global.u32 	%r488, [ticking_time];
	add.s32 	%r489, %r488, 1;
	st.global.u32 	[ticking_time], %r489;
	shr.s32 	%r490, %r489, 31;
	shr.u32 	%r491, %r490, 24;
	add.s32 	%r492, %r489, %r491;
	shr.u32 	%r493, %r492, 8;
	ld.global.u64 	%rd173, [volume];
	ld.global.u32 	%r494, [nowfile];
	mul.lo.s32 	%r495, %r494, 26;
	cvt.s64.s32 	%rd174, %r495;
	add.s64 	%rd175, %rd173, %rd174;
	st.u8 	[%rd175+1048], %r493;
	ld.global.u64 	%rd176, [volume];
	ld.global.u32 	%r496, [nowfile];
	mul.lo.s32 	%r497, %r496, 26;
	cvt.s64.s32 	%rd177, %r497;
	add.s64 	%rd178, %rd176, %rd177;
	st.u8 	[%rd178+1049], %r489;
	mov.b32 	%r1242, 0;
$L__BB0_59:
	mov.b32 	%r498, 0;
	st.global.u32 	[i], %r498;
	setp.eq.s32 	%p44, %r1242, 0;
	@%p44 bra 	$L__BB0_62;
	mov.b32 	%r1243, 0;
	shl.b32 	%r500, %r1227, 10;
	cvt.s64.s32 	%rd181, %r500;
$L__BB0_61:
	ld.global.u64 	%rd179, [volume];
	cvt.s64.s32 	%rd180, %r1243;
	add.s64 	%rd182, %rd181, %rd180;
	add.s64 	%rd183, %rd179, %rd182;
	mov.b16 	%rs47, 0;
	st.u8 	[%rd183+36864], %rs47;
	ld.global.u32 	%r501, [i];
	add.s32 	%r1243, %r501, 1;
	st.global.u32 	[i], %r1243;
	setp.lt.s32 	%p45, %r1243, %r1242;
	@%p45 bra 	$L__BB0_61;
$L__BB0_62:
	mov.b32 	%r1244, 0;
	st.global.u32 	[i], %r1244;
	shl.b32 	%r503, %r1227, 10;
	cvt.s64.s32 	%rd187, %r503;
$L__BB0_63:
	cvt.s64.s32 	%rd184, %r1244;
	add.s64 	%rd185, %rd1, %rd184;
	ld.global.u8 	%rs48, [%rd185];
	ld.global.u64 	%rd186, [volume];
	add.s64 	%rd188, %rd187, %rd184;
	add.s64 	%rd189, %rd186, %rd188;
	st.u8 	[%rd189+36864], %rs48;
	ld.global.u32 	%r504, [i];
	add.s32 	%r1244, %r504, 1;
	st.global.u32 	[i], %r1244;
	setp.lt.s32 	%p46, %r504, 63;
	@%p46 bra 	$L__BB0_63;
	ld.global.u64 	%rd190, [volume];
	mul.lo.s32 	%r507, %r1227, 26;
	cvt.s64.s32 	%rd191, %r507;
	add.s64 	%rd192, %rd190, %rd191;
	mov.b16 	%rs49, 0;
	st.u8 	[%rd192+1044], %rs49;
	ld.global.u64 	%rd193, [volume];
	add.s64 	%rd194, %rd193, %rd191;
	mov.b16 	%rs50, 64;
	st.u8 	[%rd194+1045], %rs50;
	ld.global.u32 	%r508, [ticking_time];
	add.s32 	%r509, %r508, 1;
	st.global.u32 	[ticking_time], %r509;
	shr.s32 	%r510, %r509, 31;
	shr.u32 	%r511, %r510, 24;
	add.s32 	%r512, %r509, %r511;
	shr.u32 	%r513, %r512, 8;
	ld.global.u64 	%rd195, [volume];
	add.s64 	%rd196, %rd195, %rd191;
	st.u8 	[%rd196+1048], %r513;
	ld.global.u64 	%rd197, [volume];
	add.s64 	%rd198, %rd197, %rd191;
	st.u8 	[%rd198+1049], %r509;
	mov.b32 	%r1246, 0;
	st.global.u32 	[check], %r1246;
	mov.b32 	%r1253, -1;
	st.global.u32 	[existed], %r1253;
	mov.b32 	%r514, 6;
	st.global.u32 	[sz], %r514;
	st.global.u32 	[len], %r514;
	st.global.u32 	[i], %r1246;
	ld.global.u64 	%rd788, [volume];
$L__BB0_65:
	cvt.u64.u32 	%rd199, %r1246;
	add.s64 	%rd22, %rd788, %rd199;
	ld.u8 	%rs51, [%rd22];
	setp.ne.s16 	%p47, %rs51, 1;
	@%p47 bra 	$L__BB0_79;
	mov.b32 	%r1248, 0;
	st.global.u32 	[j], %r1248;
	mul.lo.s32 	%r516, %r1246, 26;
	cvt.u64.u32 	%rd200, %r516;
	add.s64 	%rd23, %rd788, %rd200;
	ld.u8 	%rs52, [%rd23+1024];
	setp.ne.s16 	%p48, %rs52, 98;
	@%p48 bra 	$L__BB0_68;
	mov.b32 	%r1248, 1;
	st.global.u32 	[check], %r1248;
$L__BB0_68:
	mov.b32 	%r518, 1;
	st.global.u32 	[j], %r518;
	ld.u8 	%rs53, [%rd23+1025];
	setp.ne.s16 	%p49, %rs53, 46;
	@%p49 bra 	$L__BB0_70;
	add.s32 	%r1248, %r1248, 1;
	st.global.u32 	[check], %r1248;
$L__BB0_70:
	mov.b32 	%r519, 2;
	st.global.u32 	[j], %r519;
	ld.u8 	%rs54, [%rd23+1026];
	setp.ne.s16 	%p50, %rs54, 116;
	@%p50 bra 	$L__BB0_72;
	add.s32 	%r1248, %r1248, 1;
	st.global.u32 	[check], %r1248;
$L__BB0_72:
	mov.b32 	%r520, 3;
	st.global.u32 	[j], %r520;
	ld.u8 	%rs55, [%rd23+1027];
	setp.ne.s16 	%p51, %rs55, 120;
	@%p51 bra 	$L__BB0_74;
	add.s32 	%r1248, %r1248, 1;
	st.global.u32 	[check], %r1248;
$L__BB0_74:
	mov.b32 	%r521, 4;
	st.global.u32 	[j], %r521;
	ld.u8 	%rs56, [%rd23+1028];
	setp.ne.s16 	%p52, %rs56, 116;
	@%p52 bra 	$L__BB0_76;
	add.s32 	%r1248, %r1248, 1;
	st.global.u32 	[check], %r1248;
$L__BB0_76:
	mov.b32 	%r522, 5;
	st.global.u32 	[j], %r522;
	ld.u8 	%rs57, [%rd23+1029];
	setp.eq.s16 	%p53, %rs57, 0;
	selp.u32 	%r523, 1, 0, %p53;
	add.s32 	%r73, %r1248, %r523;
	mov.b32 	%r524, 6;
	st.global.u32 	[j], %r524;
	setp.ne.s32 	%p54, %r73, 6;
	@%p54 bra 	$L__BB0_78;
	st.global.u32 	[existed], %r1246;
	mov.u32 	%r1253, %r1246;
$L__BB0_78:
	setp.eq.s32 	%p55, %r73, 6;
	mov.b32 	%r525, 0;
	st.global.u32 	[check], %r525;
	@%p55 bra 	$L__BB0_94;
$L__BB0_79:
	add.s32 	%r76, %r1246, 1;
	st.global.u32 	[i], %r76;
	ld.u8 	%rs58, [%rd22+1];
	setp.ne.s16 	%p56, %rs58, 1;
	@%p56 bra 	$L__BB0_93;
	mov.b32 	%r1255, 0;
	st.global.u32 	[j], %r1255;
	mul.lo.s32 	%r527, %r76, 26;
	cvt.u64.u32 	%rd201, %r527;
	add.s64 	%rd24, %rd788, %rd201;
	ld.u8 	%rs59, [%rd24+1024];
	setp.ne.s16 	%p57, %rs59, 98;
	@%p57 bra 	$L__BB0_82;
	mov.b32 	%r1255, 1;
	st.global.u32 	[check], %r1255;
$L__BB0_82:
	mov.b32 	%r529, 1;
	st.global.u32 	[j], %r529;
	ld.u8 	%rs60, [%rd24+1025];
	setp.ne.s16 	%p58, %rs60, 46;
	@%p58 bra 	$L__BB0_84;
	add.s32 	%r1255, %r1255, 1;
	st.global.u32 	[check], %r1255;
$L__BB0_84:
	mov.b32 	%r530, 2;
	st.global.u32 	[j], %r530;
	ld.u8 	%rs61, [%rd24+1026];
	setp.ne.s16 	%p59, %rs61, 116;
	@%p59 bra 	$L__BB0_86;
	add.s32 	%r1255, %r1255, 1;
	st.global.u32 	[check], %r1255;
$L__BB0_86:
	mov.b32 	%r531, 3;
	st.global.u32 	[j], %r531;
	ld.u8 	%rs62, [%rd24+1027];
	setp.ne.s16 	%p60, %rs62, 120;
	@%p60 bra 	$L__BB0_88;
	add.s32 	%r1255, %r1255, 1;
	st.global.u32 	[check], %r1255;
$L__BB0_88:
	mov.b32 	%r532, 4;
	st.global.u32 	[j], %r532;
	ld.u8 	%rs63, [%rd24+1028];
	setp.ne.s16 	%p61, %rs63, 116;
	@%p61 bra 	$L__BB0_90;
	add.s32 	%r1255, %r1255, 1;
	st.global.u32 	[check], %r1255;
$L__BB0_90:
	mov.b32 	%r533, 5;
	st.global.u32 	[j], %r533;
	ld.u8 	%rs64, [%rd24+1029];
	setp.eq.s16 	%p62, %rs64, 0;
	selp.u32 	%r534, 1, 0, %p62;
	add.s32 	%r86, %r1255, %r534;
	mov.b32 	%r535, 6;
	st.global.u32 	[j], %r535;
	setp.ne.s32 	%p63, %r86, 6;
	@%p63 bra 	$L__BB0_92;
	st.global.u32 	[existed], %r76;
	mov.u32 	%r1253, %r76;
$L__BB0_92:
	setp.eq.s32 	%p64, %r86, 6;
	mov.b32 	%r536, 0;
	st.global.u32 	[check], %r536;
	@%p64 bra 	$L__BB0_94;
$L__BB0_93:
	add.s32 	%r1246, %r1246, 2;
	st.global.u32 	[i], %r1246;
	setp.ne.s32 	%p65, %r1246, 1024;
	@%p65 bra 	$L__BB0_65;
$L__BB0_94:
	setp.eq.s32 	%p66, %r1253, -1;
	@%p66 bra 	$L__BB0_98;
	mov.b32 	%r538, 6;
	st.global.u32 	[sz], %r538;
	st.global.u32 	[len], %r538;
	mov.b32 	%r539, 2020879970;
	st.local.u32 	[%rd2], %r539;
	mov.u64 	%rd203, $str$9;
	add.s64 	%rd785, %rd203, 4;
	add.s64 	%rd784, %rd2, 4;
	mov.b32 	%r1262, 4;
$L__BB0_96:
	.pragma "nounroll";
	ld.global.nc.u8 	%rs65, [%rd785];
	cvt.u16.u8 	%rs66, %rs65;
	st.local.u8 	[%rd784], %rs66;
	add.s32 	%r1262, %r1262, 1;
	add.s64 	%rd785, %rd785, 1;
	add.s64 	%rd784, %rd784, 1;
	setp.ne.s32 	%p67, %r1262, 6;
	@%p67 bra 	$L__BB0_96;
	mov.b32 	%r540, 6;
	st.global.u32 	[i], %r540;
	st.global.u32 	[nowfile], %r1253;
	mul.lo.s32 	%r541, %r1253, 26;
	cvt.s64.s32 	%rd204, %r541;
	add.s64 	%rd205, %rd788, %rd204;
	ld.u8 	%rs67, [%rd205+1044];
	mul.wide.u16 	%r542, %rs67, 256;
	ld.u8 	%r543, [%rd205+1045];
	or.b32  	%r1268, %r542, %r543;
	bra.uni 	$L__BB0_123;
$L__BB0_98:
	mov.b32 	%r545, 6;
	st.global.u32 	[sz], %r545;
	st.global.u32 	[len], %r545;
	mov.b32 	%r546, 2020879970;
	st.local.u32 	[%rd2], %r546;
	mov.u64 	%rd207, $str$9;
	add.s64 	%rd787, %rd207, 4;
	add.s64 	%rd786, %rd2, 4;
	mov.b32 	%r1263, 0;
$L__BB0_99:
	.pragma "nounroll";
	ld.global.nc.u8 	%rs68, [%rd787];
	cvt.u16.u8 	%rs69, %rs68;
	st.local.u8 	[%rd786], %rs69;
	add.s32 	%r1263, %r1263, 1;
	add.s64 	%rd787, %rd787, 1;
	add.s64 	%rd786, %rd786, 1;
	setp.ne.s32 	%p68, %r1263, 2;
	@%p68 bra 	$L__BB0_99;
	mov.b32 	%r1264, 0;
	st.global.u32 	[i], %r1264;
$L__BB0_101:
	cvt.u64.u32 	%rd208, %r1264;
	add.s64 	%rd35, %rd788, %rd208;
	ld.u8 	%rs70, [%rd35];
	setp.ne.s16 	%p69, %rs70, 0;
	mov.u32 	%r1265, %r1264;
	@%p69 bra 	$L__BB0_103;
$L__BB0_102:
	st.global.u32 	[nowfile], %r1265;
	cvt.s64.s32 	%rd209, %r1265;
	add.s64 	%rd210, %rd788, %rd209;
	mov.b16 	%rs86, 1;
	st.u8 	[%rd210], %rs86;
	ld.global.u64 	%rd788, [volume];
	bra.uni 	$L__BB0_119;
$L__BB0_103:
	add.s32 	%r1265, %r1264, 1;
	st.global.u32 	[i], %r1265;
	ld.u8 	%rs71, [%rd35+1];
	setp.eq.s16 	%p70, %rs71, 0;
	@%p70 bra 	$L__BB0_102;
	add.s32 	%r1265, %r1264, 2;
	st.global.u32 	[i], %r1265;
	ld.u8 	%rs72, [%rd35+2];
	setp.eq.s16 	%p71, %rs72, 0;
	@%p71 bra 	$L__BB0_102;
	add.s32 	%r1265, %r1264, 3;
	st.global.u32 	[i], %r1265;
	ld.u8 	%rs73, [%rd35+3];
	setp.eq.s16 	%p72, %rs73, 0;
	@%p72 bra 	$L__BB0_102;
	add.s32 	%r1265, %r1264, 4;
	st.global.u32 	[i], %r1265;
	ld.u8 	%rs74, [%rd35+4];
	setp.eq.s16 	%p73, %rs74, 0;
	@%p73 bra 	$L__BB0_102;
	add.s32 	%r1265, %r1264, 5;
	st.global.u32 	[i], %r1265;
	ld.u8 	%rs75, [%rd35+5];
	setp.eq.s16 	%p74, %rs75, 0;
	@%p74 bra 	$L__BB0_102;
	add.s32 	%r1265, %r1264, 6;
	st.global.u32 	[i], %r1265;
	ld.u8 	%rs76, [%rd35+6];
	setp.eq.s16 	%p75, %rs76, 0;
	@%p75 bra 	$L__BB0_102;
	add.s32 	%r1265, %r1264, 7;
	st.global.u32 	[i], %r1265;
	ld.u8 	%rs77, [%rd35+7];
	setp.eq.s16 	%p76, %rs77, 0;
	@%p76 bra 	$L__BB0_102;
	add.s32 	%r1265, %r1264, 8;
	st.global.u32 	[i], %r1265;
	ld.u8 	%rs78, [%rd35+8];
	setp.eq.s16 	%p77, %rs78, 0;
	@%p77 bra 	$L__BB0_102;
	add.s32 	%r1265, %r1264, 9;
	st.global.u32 	[i], %r1265;
	ld.u8 	%rs79, [%rd35+9];
	setp.eq.s16 	%p78, %rs79, 0;
	@%p78 bra 	$L__BB0_102;
	add.s32 	%r1265, %r1264, 10;
	st.global.u32 	[i], %r1265;
	ld.u8 	%rs80, [%rd35+10];
	setp.eq.s16 	%p79, %rs80, 0;
	@%p79 bra 	$L__BB0_102;
	add.s32 	%r1265, %r1264, 11;
	st.global.u32 	[i], %r1265;
	ld.u8 	%rs81, [%rd35+11];
	setp.eq.s16 	%p80, %rs81, 0;
	@%p80 bra 	$L__BB0_102;
	add.s32 	%r1265, %r1264, 12;
	st.global.u32 	[i], %r1265;
	ld.u8 	%rs82, [%rd35+12];
	setp.eq.s16 	%p81, %rs82, 0;
	@%p81 bra 	$L__BB0_102;
	add.s32 	%r1265, %r1264, 13;
	st.global.u32 	[i], %r1265;
	ld.u8 	%rs83, [%rd35+13];
	setp.eq.s16 	%p82, %rs83, 0;
	@%p82 bra 	$L__BB0_102;
	add.s32 	%r1265, %r1264, 14;
	st.global.u32 	[i], %r1265;
	ld.u8 	%rs84, [%rd35+14];
	setp.eq.s16 	%p83, %rs84, 0;
	@%p83 bra 	$L__BB0_102;
	add.s32 	%r1265, %r1264, 15;
	st.global.u32 	[i], %r1265;
	ld.u8 	%rs85, [%rd35+15];
	setp.eq.s16 	%p84, %rs85, 0;
	@%p84 bra 	$L__BB0_102;
	add.s32 	%r1264, %r1264, 16;
	st.global.u32 	[i], %r1264;
	setp.ne.s32 	%p85, %r1264, 1024;
	@%p85 bra 	$L__BB0_101;
$L__BB0_119:
	mov.b32 	%r548, 0;
	st.local.u32 	[%rd2+20], %r548;
	ld.global.u32 	%r549, [nowfile];
	mul.lo.s32 	%r550, %r549, 26;
	cvt.s64.s32 	%rd211, %r550;
	add.s64 	%rd212, %rd788, %rd211;
	mov.b16 	%rs87, 0;
	st.u8 	[%rd212+1044], %rs87;
	ld.global.u64 	%rd213, [volume];
	ld.global.u32 	%r551, [nowfile];
	mul.lo.s32 	%r552, %r551, 26;
	cvt.s64.s32 	%rd214, %r552;
	add.s64 	%rd215, %rd213, %rd214;
	st.u8 	[%rd215+1045], %rs87;
	ld.global.u32 	%r1253, [nowfile];
	st.local.u32 	[%rd2+24], %r1253;
	shr.s32 	%r553, %r1253, 31;
	shr.u32 	%r554, %r553, 24;
	add.s32 	%r555, %r1253, %r554;
	shr.u32 	%r556, %r555, 8;
	ld.global.u64 	%rd216, [volume];
	mul.lo.s32 	%r557, %r1253, 26;
	cvt.s64.s32 	%rd217, %r557;
	add.s64 	%rd218, %rd216, %rd217;
	st.u8 	[%rd218+1046], %r556;
	ld.global.u64 	%rd219, [volume];
	ld.global.u32 	%r558, [nowfile];
	mul.lo.s32 	%r559, %r558, 26;
	cvt.s64.s32 	%rd220, %r559;
	add.s64 	%rd221, %rd219, %rd220;
	st.u8 	[%rd221+1047], %r1253;
	st.global.u32 	[i], %r548;
	ld.global.u32 	%r560, [len];
	setp.lt.s32 	%p86, %r560, 1;
	@%p86 bra 	$L__BB0_122;
	mov.b32 	%r1266, 0;
$L__BB0_121:
	cvt.s64.s32 	%rd222, %r1266;
	add.s64 	%rd223, %rd2, %rd222;
	ld.local.u8 	%rs88, [%rd223];
	ld.global.u64 	%rd224, [volume];
	ld.global.u32 	%r562, [nowfile];
	mul.lo.s32 	%r563, %r562, 26;
	cvt.s64.s32 	%rd225, %r563;
	add.s64 	%rd226, %rd225, %rd222;
	add.s64 	%rd227, %rd224, %rd226;
	st.u8 	[%rd227+1024], %rs88;
	ld.global.u32 	%r564, [i];
	add.s32 	%r1266, %r564, 1;
	st.global.u32 	[i], %r1266;
	ld.global.u32 	%r565, [len];
	setp.lt.s32 	%p87, %r1266, %r565;
	@%p87 bra 	$L__BB0_121;
$L__BB0_122:
	ld.global.u32 	%r567, [ticking_time];
	add.s32 	%r568, %r567, 1;
	st.global.u32 	[ticking_time], %r568;
	shr.s32 	%r569, %r568, 31;
	shr.u32 	%r570, %r569, 24;
	add.s32 	%r571, %r568, %r570;
	shr.u32 	%r572, %r571, 8;
	ld.global.u64 	%rd228, [volume];
	ld.global.u32 	%r573, [nowfile];
	mul.lo.s32 	%r574, %r573, 26;
	cvt.s64.s32 	%rd229, %r574;
	add.s64 	%rd230, %rd228, %rd229;
	st.u8 	[%rd230+1048], %r572;
	ld.global.u64 	%rd231, [volume];
	ld.global.u32 	%r575, [nowfile];
	mul.lo.s32 	%r576, %r575, 26;
	cvt.s64.s32 	%rd232, %r576;
	add.s64 	%rd233, %rd231, %rd232;
	st.u8 	[%rd233+1049], %r568;
	mov.b32 	%r1268, 0;
$L__BB0_123:
	mov.b32 	%r577, 0;
	st.global.u32 	[i], %r577;
	setp.eq.s32 	%p88, %r1268, 0;
	@%p88 bra 	$L__BB0_126;
	mov.b32 	%r1269, 0;
	shl.b32 	%r579, %r1253, 10;
	cvt.s64.s32 	%rd236, %r579;
$L__BB0_125:
	ld.global.u64 	%rd234, [volume];
	cvt.s64.s32 	%rd235, %r1269;
	add.s64 	%rd237, %rd236, %rd235;
	add.s64 	%rd238, %rd234, %rd237;
	mov.b16 	%rs89, 0;
	st.u8 	[%rd238+36864], %rs89;
	ld.global.u32 	%r580, [i];
	add.s32 	%r1269, %r580, 1;
	st.global.u32 	[i], %r1269;
	setp.lt.s32 	%p89, %r1269, %r1268;
	@%p89 bra 	$L__BB0_125;
$L__BB0_126:
	mov.b32 	%r1270, 0;
	st.global.u32 	[i], %r1270;
	shl.b32 	%r582, %r1253, 10;
	cvt.s64.s32 	%rd242, %r582;
$L__BB0_127:
	cvt.s64.s32 	%rd239, %r1270;
	add.s64 	%rd240, %rd1, %rd239;
	ld.global.u8 	%rs90, [%rd240+32];
	ld.global.u64 	%rd241, [volume];
	add.s64 	%rd243, %rd242, %rd239;
	add.s64 	%rd244, %rd241, %rd243;
	st.u8 	[%rd244+36864], %rs90;
	ld.global.u32 	%r583, [i];
	add.s32 	%r1270, %r583, 1;
	st.global.u32 	[i], %r1270;
	setp.lt.s32 	%p90, %r583, 31;
	@%p90 bra 	$L__BB0_127;
	ld.global.u64 	%rd245, [volume];
	mul.lo.s32 	%r586, %r1253, 26;
	cvt.s64.s32 	%rd246, %r586;
	add.s64 	%rd247, %rd245, %rd246;
	mov.b16 	%rs91, 0;
	st.u8 	[%rd247+1044], %rs91;
	ld.global.u64 	%rd248, [volume];
	add.s64 	%rd249, %rd248, %rd246;
	mov.b16 	%rs92, 32;
	st.u8 	[%rd249+1045], %rs92;
	ld.global.u32 	%r587, [ticking_time];
	add.s32 	%r588, %r587, 1;
	st.global.u32 	[ticking_time], %r588;
	shr.s32 	%r589, %r588, 31;
	shr.u32 	%r590, %r589, 24;
	add.s32 	%r591, %r588, %r590;
	shr.u32 	%r592, %r591, 8;
	ld.global.u64 	%rd250, [volume];
	add.s64 	%rd251, %rd250, %rd246;
	st.u8 	[%rd251+1048], %r592;
	ld.global.u64 	%rd252, [volume];
	add.s64 	%rd253, %rd252, %rd246;
	st.u8 	[%rd253+1049], %r588;
	mov.b32 	%r1272, 0;
	st.global.u32 	[check], %r1272;
	mov.b32 	%r1279, -1;
	st.global.u32 	[existed], %r1279;
	mov.b32 	%r593, 6;
	st.global.u32 	[sz], %r593;
	st.global.u32 	[len], %r593;
	st.global.u32 	[i], %r1272;
	ld.global.u64 	%rd793, [volume];
$L__BB0_129:
	cvt.u64.u32 	%rd254, %r1272;
	add.s64 	%rd39, %rd793, %rd254;
	ld.u8 	%rs93, [%rd39];
	setp.ne.s16 	%p91, %rs93, 1;
	@%p91 bra 	$L__BB0_143;
	mov.b32 	%r1274, 0;
	st.global.u32 	[j], %r1274;
	mul.lo.s32 	%r595, %r1272, 26;
	cvt.u64.u32 	%rd255, %r595;
	add.s64 	%rd40, %rd793, %rd255;
	ld.u8 	%rs94, [%rd40+1024];
	setp.ne.s16 	%p92, %rs94, 116;
	@%p92 bra 	$L__BB0_132;
	mov.b32 	%r1274, 1;
	st.global.u32 	[check], %r1274;
$L__BB0_132:
	mov.b32 	%r597, 1;
	st.global.u32 	[j], %r597;
	ld.u8 	%rs95, [%rd40+1025];
	setp.ne.s16 	%p93, %rs95, 46;
	@%p93 bra 	$L__BB0_134;
	add.s32 	%r1274, %r1274, 1;
	st.global.u32 	[check], %r1274;
$L__BB0_134:
	mov.b32 	%r598, 2;
	st.global.u32 	[j], %r598;
	ld.u8 	%rs96, [%rd40+1026];
	setp.ne.s16 	%p94, %rs96, 116;
	@%p94 bra 	$L__BB0_136;
	add.s32 	%r1274, %r1274, 1;
	st.global.u32 	[check], %r1274;
$L__BB0_136:
	mov.b32 	%r599, 3;
	st.global.u32 	[j], %r599;
	ld.u8 	%rs97, [%rd40+1027];
	setp.ne.s16 	%p95, %rs97, 120;
	@%p95 bra 	$L__BB0_138;
	add.s32 	%r1274, %r1274, 1;
	st.global.u32 	[check], %r1274;
$L__BB0_138:
	mov.b32 	%r600, 4;
	st.global.u32 	[j], %r600;
	ld.u8 	%rs98, [%rd40+1028];
	setp.ne.s16 	%p96, %rs98, 116;
	@%p96 bra 	$L__BB0_140;
	add.s32 	%r1274, %r1274, 1;
	st.global.u32 	[check], %r1274;
$L__BB0_140:
	mov.b32 	%r601, 5;
	st.global.u32 	[j], %r601;
	ld.u8 	%rs99, [%rd40+1029];
	setp.eq.s16 	%p97, %rs99, 0;
	selp.u32 	%r602, 1, 0, %p97;
	add.s32 	%r134, %r1274, %r602;
	mov.b32 	%r603, 6;
	st.global.u32 	[j], %r603;
	setp.ne.s32 	%p98, %r134, 6;
	@%p98 bra 	$L__BB0_142;
	st.global.u32 	[existed], %r1272;
	mov.u32 	%r1279, %r1272;
$L__BB0_142:
	setp.eq.s32 	%p99, %r134, 6;
	mov.b32 	%r604, 0;
	st.global.u32 	[check], %r604;
	@%p99 bra 	$L__BB0_158;
$L__BB0_143:
	add.s32 	%r137, %r1272, 1;
	st.global.u32 	[i], %r137;
	ld.u8 	%rs100, [%rd39+1];
	setp.ne.s16 	%p100, %rs100, 1;
	@%p100 bra 	$L__BB0_157;
	mov.b32 	%r1281, 0;
	st.global.u32 	[j], %r1281;
	mul.lo.s32 	%r606, %r137, 26;
	cvt.u64.u32 	%rd256, %r606;
	add.s64 	%rd41, %rd793, %rd256;
	ld.u8 	%rs101, [%rd41+1024];
	setp.ne.s16 	%p101, %rs101, 116;
	@%p101 bra 	$L__BB0_146;
	mov.b32 	%r1281, 1;
	st.global.u32 	[check], %r1281;
$L__BB0_146:
	mov.b32 	%r608, 1;
	st.global.u32 	[j], %r608;
	ld.u8 	%rs102, [%rd41+1025];
	setp.ne.s16 	%p102, %rs102, 46;
	@%p102 bra 	$L__BB0_148;
	add.s32 	%r1281, %r1281, 1;
	st.global.u32 	[check], %r1281;
$L__BB0_148:
	mov.b32 	%r609, 2;
	st.global.u32 	[j], %r609;
	ld.u8 	%rs103, [%rd41+1026];
	setp.ne.s16 	%p103, %rs103, 116;
	@%p103 bra 	$L__BB0_150;
	add.s32 	%r1281, %r1281, 1;
	st.global.u32 	[check], %r1281;
$L__BB0_150:
	mov.b32 	%r610, 3;
	st.global.u32 	[j], %r610;
	ld.u8 	%rs104, [%rd41+1027];
	setp.ne.s16 	%p104, %rs104, 120;
	@%p104 bra 	$L__BB0_152;
	add.s32 	%r1281, %r1281, 1;
	st.global.u32 	[check], %r1281;
$L__BB0_152:
	mov.b32 	%r611, 4;
	st.global.u32 	[j], %r611;
	ld.u8 	%rs105, [%rd41+1028];
	setp.ne.s16 	%p105, %rs105, 116;
	@%p105 bra 	$L__BB0_154;
	add.s32 	%r1281, %r1281, 1;
	st.global.u32 	[check], %r1281;
$L__BB0_154:
	mov.b32 	%r612, 5;
	st.global.u32 	[j], %r612;
	ld.u8 	%rs106, [%rd41+1029];
	setp.eq.s16 	%p106, %rs106, 0;
	selp.u32 	%r613, 1, 0, %p106;
	add.s32 	%r147, %r1281, %r613;
	mov.b32 	%r614, 6;
	st.global.u32 	[j], %r614;
	setp.ne.s32 	%p107, %r147, 6;
	@%p107 bra 	$L__BB0_156;
	st.global.u32 	[existed], %r137;
	mov.u32 	%r1279, %r137;
$L__BB0_156:
	setp.eq.s32 	%p108, %r147, 6;
	mov.b32 	%r615, 0;
	st.global.u32 	[check], %r615;
	@%p108 bra 	$L__BB0_158;
$L__BB0_157:
	add.s32 	%r1272, %r1272, 2;
	st.global.u32 	[i], %r1272;
	setp.ne.s32 	%p109, %r1272, 1024;
	@%p109 bra 	$L__BB0_129;
$L__BB0_158:
	setp.eq.s32 	%p110, %r1279, -1;
	@%p110 bra 	$L__BB0_162;
	mov.b32 	%r617, 6;
	st.global.u32 	[sz], %r617;
	st.global.u32 	[len], %r617;
	mov.b32 	%r618, 2020879988;
	st.local.u32 	[%rd2], %r618;
	mov.u64 	%rd258, $str$8;
	add.s64 	%rd790, %rd258, 4;
	add.s64 	%rd789, %rd2, 4;
	mov.b32 	%r1288, 4;
$L__BB0_160:
	.pragma "nounroll";
	ld.global.nc.u8 	%rs107, [%rd790];
	cvt.u16.u8 	%rs108, %rs107;
	st.local.u8 	[%rd789], %rs108;
	add.s32 	%r1288, %r1288, 1;
	add.s64 	%rd790, %rd790, 1;
	add.s64 	%rd789, %rd789, 1;
	setp.ne.s32 	%p111, %r1288, 6;
	@%p111 bra 	$L__BB0_160;
	mov.b32 	%r619, 6;
	st.global.u32 	[i], %r619;
	st.global.u32 	[nowfile], %r1279;
	mul.lo.s32 	%r620, %r1279, 26;
	cvt.s64.s32 	%rd259, %r620;
	add.s64 	%rd260, %rd793, %rd259;
	ld.u8 	%rs109, [%rd260+1044];
	mul.wide.u16 	%r621, %rs109, 256;
	ld.u8 	%r622, [%rd260+1045];
	or.b32  	%r1294, %r621, %r622;
	bra.uni 	$L__BB0_187;
$L__BB0_162:
	mov.b32 	%r624, 6;
	st.global.u32 	[sz], %r624;
	st.global.u32 	[len], %r624;
	mov.b32 	%r625, 2020879988;
	st.local.u32 	[%rd2], %r625;
	mov.u64 	%rd262, $str$8;
	add.s64 	%rd792, %rd262, 4;
	add.s64 	%rd791, %rd2, 4;
	mov.b32 	%r1289, 0;
$L__BB0_163:
	.pragma "nounroll";
	ld.global.nc.u8 	%rs110, [%rd792];
	cvt.u16.u8 	%rs111, %rs110;
	st.local.u8 	[%rd791], %rs111;
	add.s32 	%r1289, %r1289, 1;
	add.s64 	%rd792, %rd792, 1;
	add.s64 	%rd791, %rd791, 1;
	setp.ne.s32 	%p112, %r1289, 2;
	@%p112 bra 	$L__BB0_163;
	mov.b32 	%r1290, 0;
	st.global.u32 	[i], %r1290;
$L__BB0_165:
	cvt.u64.u32 	%rd263, %r1290;
	add.s64 	%rd52, %rd793, %rd263;
	ld.u8 	%rs112, [%rd52];
	setp.ne.s16 	%p113, %rs112, 0;
	mov.u32 	%r1291, %r1290;
	@%p113 bra 	$L__BB0_167;
$L__BB0_166:
	st.global.u32 	[nowfile], %r1291;
	cvt.s64.s32 	%rd264, %r1291;
	add.s64 	%rd265, %rd793, %rd264;
	mov.b16 	%rs128, 1;
	st.u8 	[%rd265], %rs128;
	ld.global.u64 	%rd793, [volume];
	bra.uni 	$L__BB0_183;
$L__BB0_167:
	add.s32 	%r1291, %r1290, 1;
	st.global.u32 	[i], %r1291;
	ld.u8 	%rs113, [%rd52+1];
	setp.eq.s16 	%p114, %rs113, 0;
	@%p114 bra 	$L__BB0_166;
	add.s32 	%r1291, %r1290, 2;
	st.global.u32 	[i], %r1291;
	ld.u8 	%rs114, [%rd52+2];
	setp.eq.s16 	%p115, %rs114, 0;
	@%p115 bra 	$L__BB0_166;
	add.s32 	%r1291, %r1290, 3;
	st.global.u32 	[i], %r1291;
	ld.u8 	%rs115, [%rd52+3];
	setp.eq.s16 	%p116, %rs115, 0;
	@%p116 bra 	$L__BB0_166;
	add.s32 	%r1291, %r1290, 4;
	st.global.u32 	[i], %r1291;
	ld.u8 	%rs116, [%rd52+4];
	setp.eq.s16 	%p117, %rs116, 0;
	@%p117 bra 	$L__BB0_166;
	add.s32 	%r1291, %r1290, 5;
	st.global.u32 	[i], %r1291;
	ld.u8 	%rs117, [%rd52+5];
	setp.eq.s16 	%p118, %rs117, 0;
	@%p118 bra 	$L__BB0_166;
	add.s32 	%r1291, %r1290, 6;
	st.global.u32 	[i], %r1291;
	ld.u8 	%rs118, [%rd52+6];
	setp.eq.s16 	%p119, %rs118, 0;
	@%p119 bra 	$L__BB0_166;
	add.s32 	%r1291, %r1290, 7;
	st.global.u32 	[i], %r1291;
	ld.u8 	%rs119, [%rd52+7];
	setp.eq.s16 	%p120, %rs119, 0;
	@%p120 bra 	$L__BB0_166;
	add.s32 	%r1291, %r1290, 8;
	st.global.u32 	[i], %r1291;
	ld.u8 	%rs120, [%rd52+8];
	setp.eq.s16 	%p121, %rs120, 0;
	@%p121 bra 	$L__BB0_166;
	add.s32 	%r1291, %r1290, 9;
	st.global.u32 	[i], %r1291;
	ld.u8 	%rs121, [%rd52+9];
	setp.eq.s16 	%p122, %rs121, 0;
	@%p122 bra 	$L__BB0_166;
	add.s32 	%r1291, %r1290, 10;
	st.global.u32 	[i], %r1291;
	ld.u8 	%rs122, [%rd52+10];
	setp.eq.s16 	%p123, %rs122, 0;
	@%p123 bra 	$L__BB0_166;
	add.s32 	%r1291, %r1290, 11;
	st.global.u32 	[i], %r1291;
	ld.u8 	%rs123, [%rd52+11];
	setp.eq.s16 	%p124, %rs123, 0;
	@%p124 bra 	$L__BB0_166;
	add.s32 	%r1291, %r1290, 12;
	st.global.u32 	[i], %r1291;
	ld.u8 	%rs124, [%rd52+12];
	setp.eq.s16 	%p125, %rs124, 0;
	@%p125 bra 	$L__BB0_166;
	add.s32 	%r1291, %r1290, 13;
	st.global.u32 	[i], %r1291;
	ld.u8 	%rs125, [%rd52+13];
	setp.eq.s16 	%p126, %rs125, 0;
	@%p126 bra 	$L__BB0_166;
	add.s32 	%r1291, %r1290, 14;
	st.global.u32 	[i], %r1291;
	ld.u8 	%rs126, [%rd52+14];
	setp.eq.s16 	%p127, %rs126, 0;
	@%p127 bra 	$L__BB0_166;
	add.s32 	%r1291, %r1290, 15;
	st.global.u32 	[i], %r1291;
	ld.u8 	%rs127, [%rd52+15];
	setp.eq.s16 	%p128, %rs127, 0;
	@%p128 bra 	$L__BB0_166;
	add.s32 	%r1290, %r1290, 16;
	st.global.u32 	[i], %r1290;
	setp.ne.s32 	%p129, %r1290, 1024;
	@%p129 bra 	$L__BB0_165;
$L__BB0_183:
	mov.b32 	%r627, 0;
	st.local.u32 	[%rd2+20], %r627;
	ld.global.u32 	%r628, [nowfile];
	mul.lo.s32 	%r629, %r628, 26;
	cvt.s64.s32 	%rd266, %r629;
	add.s64 	%rd267, %rd793, %rd266;
	mov.b16 	%rs129, 0;
	st.u8 	[%rd267+1044], %rs129;
	ld.global.u64 	%rd268, [volume];
	ld.global.u32 	%r630, [nowfile];
	mul.lo.s32 	%r631, %r630, 26;
	cvt.s64.s32 	%rd269, %r631;
	add.s64 	%rd270, %rd268, %rd269;
	st.u8 	[%rd270+1045], %rs129;
	ld.global.u32 	%r1279, [nowfile];
	st.local.u32 	[%rd2+24], %r1279;
	shr.s32 	%r632, %r1279, 31;
	shr.u32 	%r633, %r632, 24;
	add.s32 	%r634, %r1279, %r633;
	shr.u32 	%r635, %r634, 8;
	ld.global.u64 	%rd271, [volume];
	mul.lo.s32 	%r636, %r1279, 26;
	cvt.s64.s32 	%rd272, %r636;
	add.s64 	%rd273, %rd271, %rd272;
	st.u8 	[%rd273+1046], %r635;
	ld.global.u64 	%rd274, [volume];
	ld.global.u32 	%r637, [nowfile];
	mul.lo.s32 	%r638, %r637, 26;
	cvt.s64.s32 	%rd275, %r638;
	add.s64 	%rd276, %rd274, %rd275;
	st.u8 	[%rd276+1047], %r1279;
	st.global.u32 	[i], %r627;
	ld.global.u32 	%r639, [len];
	setp.lt.s32 	%p130, %r639, 1;
	@%p130 bra 	$L__BB0_186;
	mov.b32 	%r1292, 0;
$L__BB0_185:
	cvt.s64.s32 	%rd277, %r1292;
	add.s64 	%rd278, %rd2, %rd277;
	ld.local.u8 	%rs130, [%rd278];
	ld.global.u64 	%rd279, [volume];
	ld.global.u32 	%r641, [nowfile];
	mul.lo.s32 	%r642, %r641, 26;
	cvt.s64.s32 	%rd280, %r642;
	add.s64 	%rd281, %rd280, %rd277;
	add.s64 	%rd282, %rd279, %rd281;
	st.u8 	[%rd282+1024], %rs130;
	ld.global.u32 	%r643, [i];
	add.s32 	%r1292, %r643, 1;
	st.global.u32 	[i], %r1292;
	ld.global.u32 	%r644, [len];
	setp.lt.s32 	%p131, %r1292, %r644;
	@%p131 bra 	$L__BB0_185;
$L__BB0_186:
	ld.global.u32 	%r646, [ticking_time];
	add.s32 	%r647, %r646, 1;
	st.global.u32 	[ticking_time], %r647;
	shr.s32 	%r648, %r647, 31;
	shr.u32 	%r649, %r648, 24;
	add.s32 	%r650, %r647, %r649;
	shr.u32 	%r651, %r650, 8;
	ld.global.u64 	%rd283, [volume];
	ld.global.u32 	%r652, [nowfile];
	mul.lo.s32 	%r653, %r652, 26;
	cvt.s64.s32 	%rd284, %r653;
	add.s64 	%rd285, %rd283, %rd284;
	st.u8 	[%rd285+1048], %r651;
	ld.global.u64 	%rd286, [volume];
	ld.global.u32 	%r654, [nowfile];
	mul.lo.s32 	%r655, %r654, 26;
	cvt.s64.s32 	%rd287, %r655;
	add.s64 	%rd288, %rd286, %rd287;
	st.u8 	[%rd288+1049], %r647;
	mov.b32 	%r1294, 0;
$L__BB0_187:
	mov.b32 	%r656, 0;
	st.global.u32 	[i], %r656;
	setp.eq.s32 	%p132, %r1294, 0;
	@%p132 bra 	$L__BB0_190;
	mov.b32 	%r1295, 0;
	shl.b32 	%r658, %r1279, 10;
	cvt.s64.s32 	%rd291, %r658;
$L__BB0_189:
	ld.global.u64 	%rd289, [volume];
	cvt.s64.s32 	%rd290, %r1295;
	add.s64 	%rd292, %rd291, %rd290;
	add.s64 	%rd293, %rd289, %rd292;
	mov.b16 	%rs131, 0;
	st.u8 	[%rd293+36864], %rs131;
	ld.global.u32 	%r659, [i];
	add.s32 	%r1295, %r659, 1;
	st.global.u32 	[i], %r1295;
	setp.lt.s32 	%p133, %r1295, %r1294;
	@%p133 bra 	$L__BB0_189;
$L__BB0_190:
	mov.b32 	%r1296, 0;
	st.global.u32 	[i], %r1296;
	shl.b32 	%r661, %r1279, 10;
	cvt.s64.s32 	%rd297, %r661;
$L__BB0_191:
	cvt.s64.s32 	%rd294, %r1296;
	add.s64 	%rd295, %rd1, %rd294;
	ld.global.u8 	%rs132, [%rd295+32];
	ld.global.u64 	%rd296, [volume];
	add.s64 	%rd298, %rd297, %rd294;
	add.s64 	%rd299, %rd296, %rd298;
	st.u8 	[%rd299+36864], %rs132;
	ld.global.u32 	%r662, [i];
	add.s32 	%r1296, %r662, 1;
	st.global.u32 	[i], %r1296;
	setp.lt.s32 	%p134, %r662, 31;
	@%p134 bra 	$L__BB0_191;
	ld.global.u64 	%rd300, [volume];
	mul.lo.s32 	%r665, %r1279, 26;
	cvt.s64.s32 	%rd301, %r665;
	add.s64 	%rd302, %rd300, %rd301;
	mov.b16 	%rs133, 0;
	st.u8 	[%rd302+1044], %rs133;
	ld.global.u64 	%rd303, [volume];
	add.s64 	%rd304, %rd303, %rd301;
	mov.b16 	%rs134, 32;
	st.u8 	[%rd304+1045], %rs134;
	ld.global.u32 	%r666, [ticking_time];
	add.s32 	%r667, %r666, 1;
	st.global.u32 	[ticking_time], %r667;
	shr.s32 	%r668, %r667, 31;
	shr.u32 	%r669, %r668, 24;
	add.s32 	%r670, %r667, %r669;
	shr.u32 	%r671, %r670, 8;
	ld.global.u64 	%rd305, [volume];
	add.s64 	%rd306, %rd305, %rd301;
	st.u8 	[%rd306+1048], %r671;
	ld.global.u64 	%rd307, [volume];
	add.s64 	%rd308, %rd307, %rd301;
	st.u8 	[%rd308+1049], %r667;
	mov.b32 	%r1298, 0;
	st.global.u32 	[check], %r1298;
	mov.b32 	%r1305, -1;
	st.global.u32 	[existed], %r1305;
	mov.b32 	%r672, 6;
	st.global.u32 	[sz], %r672;
	st.global.u32 	[len], %r672;
	st.global.u32 	[i], %r1298;
	ld.global.u64 	%rd55, [volume];
$L__BB0_193:
	cvt.u64.u32 	%rd309, %r1298;
	add.s64 	%rd56, %rd55, %rd309;
	ld.u8 	%rs135, [%rd56];
	setp.ne.s16 	%p135, %rs135, 1;
	@%p135 bra 	$L__BB0_207;
	mov.b32 	%r1300, 0;
	st.global.u32 	[j], %r1300;
	mul.lo.s32 	%r674, %r1298, 26;
	cvt.u64.u32 	%rd310, %r674;
	add.s64 	%rd57, %rd55, %rd310;
	ld.u8 	%rs136, [%rd57+1024];
	setp.ne.s16 	%p136, %rs136, 116;
	@%p136 bra 	$L__BB0_196;
	mov.b32 	%r1300, 1;
	st.global.u32 	[check], %r1300;
$L__BB0_196:
	mov.b32 	%r676, 1;
	st.global.u32 	[j], %r676;
	ld.u8 	%rs137, [%rd57+1025];
	setp.ne.s16 	%p137, %rs137, 46;
	@%p137 bra 	$L__BB0_198;
	add.s32 	%r1300, %r1300, 1;
	st.global.u32 	[check], %r1300;
$L__BB0_198:
	mov.b32 	%r677, 2;
	st.global.u32 	[j], %r677;
	ld.u8 	%rs138, [%rd57+1026];
	setp.ne.s16 	%p138, %rs138, 116;
	@%p138 bra 	$L__BB0_200;
	add.s32 	%r1300, %r1300, 1;
	st.global.u32 	[check], %r1300;
$L__BB0_200:
	mov.b32 	%r678, 3;
	st.global.u32 	[j], %r678;
	ld.u8 	%rs139, [%rd57+1027];
	setp.ne.s16 	%p139, %rs139, 120;
	@%p139 bra 	$L__BB0_202;
	add.s32 	%r1300, %r1300, 1;
	st.global.u32 	[check], %r1300;
$L__BB0_202:
	mov.b32 	%r679, 4;
	st.global.u32 	[j], %r679;
	ld.u8 	%rs140, [%rd57+1028];
	setp.ne.s16 	%p140, %rs140, 116;
	@%p140 bra 	$L__BB0_204;
	add.s32 	%r1300, %r1300, 1;
	st.global.u32 	[check], %r1300;
$L__BB0_204:
	mov.b32 	%r680, 5;
	st.global.u32 	[j], %r680;
	ld.u8 	%rs141, [%rd57+1029];
	setp.eq.s16 	%p141, %rs141, 0;
	selp.u32 	%r681, 1, 0, %p141;
	add.s32 	%r682, %r1300, %r681;
	mov.b32 	%r683, 6;
	st.global.u32 	[j], %r683;
	setp.ne.s32 	%p142, %r682, 6;
	@%p142 bra 	$L__BB0_206;
	st.global.u32 	[existed], %r1298;
	mov.u32 	%r1305, %r1298;
$L__BB0_206:
	mov.b32 	%r684, 0;
	st.global.u32 	[check], %r684;
$L__BB0_207:
	add.s32 	%r197, %r1298, 1;
	st.global.u32 	[i], %r197;
	ld.u8 	%rs142, [%rd56+1];
	setp.ne.s16 	%p143, %rs142, 1;
	@%p143 bra 	$L__BB0_221;
	mov.b32 	%r1307, 0;
	st.global.u32 	[j], %r1307;
	mul.lo.s32 	%r686, %r197, 26;
	cvt.u64.u32 	%rd311, %r686;
	add.s64 	%rd58, %rd55, %rd311;
	ld.u8 	%rs143, [%rd58+1024];
	setp.ne.s16 	%p144, %rs143, 116;
	@%p144 bra 	$L__BB0_210;
	mov.b32 	%r1307, 1;
	st.global.u32 	[check], %r1307;
$L__BB0_210:
	mov.b32 	%r688, 1;
	st.global.u32 	[j], %r688;
	ld.u8 	%rs144, [%rd58+1025];
	setp.ne.s16 	%p145, %rs144, 46;
	@%p145 bra 	$L__BB0_212;
	add.s32 	%r1307, %r1307, 1;
	st.global.u32 	[check], %r1307;
$L__BB0_212:
	mov.b32 	%r689, 2;
	st.global.u32 	[j], %r689;
	ld.u8 	%rs145, [%rd58+1026];
	setp.ne.s16 	%p146, %rs145, 116;
	@%p146 bra 	$L__BB0_214;
	add.s32 	%r1307, %r1307, 1;
	st.global.u32 	[check], %r1307;
$L__BB0_214:
	mov.b32 	%r690, 3;
	st.global.u32 	[j], %r690;
	ld.u8 	%rs146, [%rd58+1027];
	setp.ne.s16 	%p147, %rs146, 120;
	@%p147 bra 	$L__BB0_216;
	add.s32 	%r1307, %r1307, 1;
	st.global.u32 	[check], %r1307;
$L__BB0_216:
	mov.b32 	%r691, 4;
	st.global.u32 	[j], %r691;
	ld.u8 	%rs147, [%rd58+1028];
	setp.ne.s16 	%p148, %rs147, 116;
	@%p148 bra 	$L__BB0_218;
	add.s32 	%r1307, %r1307, 1;
	st.global.u32 	[check], %r1307;
$L__BB0_218:
	mov.b32 	%r692, 5;
	st.global.u32 	[j], %r692;
	ld.u8 	%rs148, [%rd58+1029];
	setp.eq.s16 	%p149, %rs148, 0;
	selp.u32 	%r693, 1, 0, %p149;
	add.s32 	%r694, %r1307, %r693;
	mov.b32 	%r695, 6;
	st.global.u32 	[j], %r695;
	setp.ne.s32 	%p150, %r694, 6;
	@%p150 bra 	$L__BB0_220;
	st.global.u32 	[existed], %r197;
	mov.u32 	%r1305, %r197;
$L__BB0_220:
	mov.b32 	%r696, 0;
	st.global.u32 	[check], %r696;
$L__BB0_221:
	add.s32 	%r1298, %r1298, 2;
	st.global.u32 	[i], %r1298;
	setp.ne.s32 	%p151, %r1298, 1024;
	@%p151 bra 	$L__BB0_193;
	setp.eq.s32 	%p152, %r1305, -1;
	@%p152 bra 	$L__BB0_226;
	mov.b32 	%r1313, 0;
$L__BB0_224:
	.pragma "nounroll";
	add.s32 	%r1313, %r1313, 1;
	setp.ne.s32 	%p153, %r1313, 2;
	@%p153 bra 	$L__BB0_224;
	st.global.u32 	[nowfile], %r1305;
	shl.b32 	%r698, %r1305, 10;
	add.s32 	%r1314, %r698, 36864;
	bra.uni 	$L__BB0_227;
$L__BB0_226:
	mov.u64 	%rd312, $str;
	cvta.global.u64 	%rd313, %rd312;
	{ // callseq 0, 0
	.param .b64 param0;
	st.param.b64 	[param0], %rd313;
	.param .b64 param1;
	st.param.b64 	[param1], 0;
	.param .b32 retval0;
	call.uni (retval0), 
	vprintf, 
	(
	param0, 
	param1
	);
	ld.param.b32 	%r700, [retval0];
	} // callseq 0
	mov.b32 	%r1314, 36864;
$L__BB0_227:
	ld.param.u64 	%rd778, [_Z8mykernelPhS__param_1];
	mov.b32 	%r1315, 0;
	st.global.u32 	[i], %r1315;
	cvta.to.global.u64 	%rd59, %rd778;
$L__BB0_228:
	ld.global.u64 	%rd314, [volume];
	add.s32 	%r703, %r1315, %r1314;
	cvt.s64.s32 	%rd315, %r703;
	add.s64 	%rd316, %rd314, %rd315;
	ld.u8 	%rs149, [%rd316];
	cvt.s64.s32 	%rd317, %r1315;
	add.s64 	%rd318, %rd59, %rd317;
	st.global.u8 	[%rd318], %rs149;
	ld.global.u32 	%r704, [i];
	add.s32 	%r1315, %r704, 1;
	st.global.u32 	[i], %r1315;
	setp.lt.s32 	%p154, %r704, 31;
	@%p154 bra 	$L__BB0_228;
	mov.u64 	%rd319, $str$1;
	cvta.global.u64 	%rd320, %rd319;
	{ // callseq 1, 0
	.param .b64 param0;
	st.param.b64 	[param0], %rd320;
	.param .b64 param1;
	st.param.b64 	[param1], 0;
	.param .b32 retval0;
	call.uni (retval0), 
	vprintf, 
	(
	param0, 
	param1
	);
	ld.param.b32 	%r705, [retval0];
	} // callseq 1
	ld.global.u32 	%r707, [ticking_time];
	st.global.u32 	[i], %r707;
	setp.lt.s32 	%p155, %r707, 1;
	@%p155 bra 	$L__BB0_240;
	ld.global.u64 	%rd800, [volume];
	add.u64 	%rd321, %SP, 0;
	add.u64 	%rd61, %SPL, 0;
$L__BB0_231:
	mov.b32 	%r1316, 0;
	st.global.u32 	[j], %r1316;
$L__BB0_232:
	mul.lo.s32 	%r217, %r1316, 26;
	cvt.s64.s32 	%rd322, %r217;
	add.s64 	%rd66, %rd800, %rd322;
	ld.u8 	%rs150, [%rd66+1044];
	setp.eq.s16 	%p156, %rs150, 255;
	mov.u32 	%r1318, %r1316;
	@%p156 bra 	$L__BB0_238;
	ld.global.u32 	%r709, [i];
	ld.u8 	%rs151, [%rd66+1048];
	mul.wide.u16 	%r710, %rs151, 256;
	add.s64 	%rd324, %rd800, %rd322;
	ld.u8 	%r711, [%rd324+1049];
	or.b32  	%r712, %r710, %r711;
	setp.ne.s32 	%p157, %r709, %r712;
	@%p157 bra 	$L__BB0_238;
	mov.b32 	%r1317, 0;
	st.global.u32 	[k], %r1317;
$L__BB0_235:
	ld.global.u64 	%rd325, [volume];
	ld.global.u32 	%r714, [j];
	mul.lo.s32 	%r715, %r714, 26;
	cvt.s64.s32 	%rd326, %r1317;
	cvt.s64.s32 	%rd327, %r715;
	add.s64 	%rd328, %rd327, %rd326;
	add.s64 	%rd329, %rd325, %rd328;
	ld.u8 	%rs1, [%rd329+1024];
	setp.eq.s16 	%p158, %rs1, 0;
	@%p158 bra 	$L__BB0_237;
	cvt.u32.u16 	%r716, %rs1;
	st.local.u32 	[%rd61], %r716;
	mov.u64 	%rd330, $str$2;
	cvta.global.u64 	%rd331, %rd330;
	{ // callseq 2, 0
	.param .b64 param0;
	st.param.b64 	[param0], %rd331;
	.param .b64 param1;
	st.param.b64 	[param1], %rd321;
	.param .b32 retval0;
	call.uni (retval0), 
	vprintf, 
	(
	param0, 
	param1
	);
	ld.param.b32 	%r717, [retval0];
	} // callseq 2
	ld.global.u32 	%r719, [k];
	add.s32 	%r1317, %r719, 1;
	st.global.u32 	[k], %r1317;
	setp.lt.s32 	%p159, %r719, 19;
	@%p159 bra 	$L__BB0_235;
$L__BB0_237:
	mov.u64 	%rd333, $str$3;
	cvta.global.u64 	%rd334, %rd333;
	{ // callseq 3, 0
	.param .b64 param0;
	st.param.b64 	[param0], %rd334;
	.param .b64 param1;
	st.param.b64 	[param1], 0;
	.param .b32 retval0;
	call.uni (retval0), 
	vprintf, 
	(
	param0, 
	param1
	);
	ld.param.b32 	%r720, [retval0];
	} // callseq 3
	ld.global.u64 	%rd800, [volume];
	ld.global.u32 	%r1318, [j];
$L__BB0_238:
	add.s32 	%r1316, %r1318, 1;
	st.global.u32 	[j], %r1316;
	setp.lt.s32 	%p160, %r1318, 1023;
	@%p160 bra 	$L__BB0_232;
	ld.global.u32 	%r722, [i];
	add.s32 	%r723, %r722, -1;
	st.global.u32 	[i], %r723;
	setp.gt.s32 	%p161, %r722, 1;
	@%p161 bra 	$L__BB0_231;
$L__BB0_240:
	mov.u64 	%rd335, $str$4;
	cvta.global.u64 	%rd336, %rd335;
	{ // callseq 4, 0
	.param .b64 param0;
	st.param.b64 	[param0], %rd336;
	.param .b64 param1;
	st.param.b64 	[param1], 0;
	.param .b32 retval0;
	call.uni (retval0), 
	vprintf, 
	(
	param0, 
	param1
	);
	ld.param.b32 	%r725, [retval0];
	} // callseq 4
	mov.b32 	%r1322, 0;
	st.global.u32 	[valid], %r1322;
	st.global.u32 	[i], %r1322;
	ld.global.u64 	%rd802, [volume];
	mov.u32 	%r1321, %r1322;
$L__BB0_241:
	mul.lo.s32 	%r727, %r1321, 26;
	cvt.s64.s32 	%rd337, %r727;
	add.s64 	%rd338, %rd802, %rd337;
	ld.u8 	%rs2, [%rd338+1044];
	setp.eq.s16 	%p162, %rs2, 255;
	@%p162 bra 	$L__BB0_243;
	mul.lo.s32 	%r728, %r1322, 6;
	cvt.s64.s32 	%rd339, %r728;
	add.s64 	%rd340, %rd802, %rd339;
	st.u8 	[%rd340+27648], %rs2;
	ld.global.u64 	%rd341, [volume];
	ld.global.u32 	%r729, [i];
	mul.lo.s32 	%r730, %r729, 26;
	cvt.s64.s32 	%rd342, %r730;
	add.s64 	%rd343, %rd341, %rd342;
	ld.u8 	%rs152, [%rd343+1045];
	ld.global.u32 	%r731, [valid];
	mul.lo.s32 	%r732, %r731, 6;
	cvt.s64.s32 	%rd344, %r732;
	add.s64 	%rd345, %rd341, %rd344;
	st.u8 	[%rd345+27649], %rs152;
	ld.global.u64 	%rd346, [volume];
	ld.global.u32 	%r733, [i];
	mul.lo.s32 	%r734, %r733, 26;
	cvt.s64.s32 	%rd347, %r734;
	add.s64 	%rd348, %rd346, %rd347;
	ld.u8 	%rs153, [%rd348+1048];
	ld.global.u32 	%r735, [valid];
	mul.lo.s32 	%r736, %r735, 6;
	cvt.s64.s32 	%rd349, %r736;
	add.s64 	%rd350, %rd346, %rd349;
	st.u8 	[%rd350+27650], %rs153;
	ld.global.u64 	%rd351, [volume];
	ld.global.u32 	%r737, [i];
	mul.lo.s32 	%r738, %r737, 26;
	cvt.s64.s32 	%rd352, %r738;
	add.s64 	%rd353, %rd351, %rd352;
	ld.u8 	%rs154, [%rd353+1049];
	ld.global.u32 	%r739, [valid];
	mul.lo.s32 	%r740, %r739, 6;
	cvt.s64.s32 	%rd354, %r740;
	add.s64 	%rd355, %rd351, %rd354;
	st.u8 	[%rd355+27651], %rs154;
	ld.global.u32 	%r741, [i];
	shr.s32 	%r742, %r741, 31;
	shr.u32 	%r743, %r742, 24;
	add.s32 	%r744, %r741, %r743;
	shr.u32 	%r745, %r744, 8;
	ld.global.u64 	%rd356, [volume];
	ld.global.u32 	%r746, [valid];
	mul.lo.s32 	%r747, %r746, 6;
	cvt.s64.s32 	%rd357, %r747;
	add.s64 	%rd358, %rd356, %rd357;
	st.u8 	[%rd358+27652], %r745;
	ld.global.u32 	%r748, [i];
	ld.global.u64 	%rd359, [volume];
	ld.global.u32 	%r749, [valid];
	mul.lo.s32 	%r750, %r749, 6;
	cvt.s64.s32 	%rd360, %r750;
	add.s64 	%rd361, %rd359, %rd360;
	st.u8 	[%rd361+27653], %r748;
	ld.global.u32 	%r751, [valid];
	add.s32 	%r1322, %r751, 1;
	st.global.u32 	[valid], %r1322;
	ld.global.u64 	%rd802, [volume];
	ld.global.u32 	%r1321, [i];
$L__BB0_243:
	add.s32 	%r229, %r1321, 1;
	st.global.u32 	[i], %r229;
	setp.lt.s32 	%p163, %r1321, 1023;
	mov.u32 	%r1321, %r229;
	@%p163 bra 	$L__BB0_241;
	add.s32 	%r752, %r1322, -1;
	st.global.u32 	[i], %r752;
	setp.lt.s32 	%p164, %r1322, 2;
	@%p164 bra 	$L__BB0_256;
$L__BB0_245:
	mov.b32 	%r1325, 1;
	st.global.u32 	[sp], %r1325;
	mov.b32 	%r1324, 0;
	st.global.u32 	[j], %r1324;
$L__BB0_246:
	ld.global.u64 	%rd362, [volume];
	mul.lo.s32 	%r755, %r1324, 6;
	cvt.s64.s32 	%rd363, %r755;
	add.s64 	%rd75, %rd362, %rd363;
	ld.u8 	%rs3, [%rd75+27648];
	mul.wide.u16 	%r756, %rs3, 256;
	ld.u8 	%r757, [%rd75+27649];
	or.b32  	%r232, %r756, %r757;
	ld.u8 	%rs155, [%rd75+27654];
	mul.wide.u16 	%r758, %rs155, 256;
	ld.u8 	%r759, [%rd75+27655];
	or.b32  	%r233, %r758, %r759;
	setp.ge.u32 	%p165, %r232, %r233;
	@%p165 bra 	$L__BB0_248;
	st.global.u8 	[temp1], %rs3;
	ld.u8 	%rs175, [%rd75+27649];
	st.global.u8 	[temp2], %rs175;
	ld.u8 	%rs176, [%rd75+27650];
	st.global.u8 	[temp3], %rs176;
	ld.u8 	%rs177, [%rd75+27651];
	st.global.u8 	[temp4], %rs177;
	ld.u8 	%rs178, [%rd75+27652];
	st.global.u8 	[temp5], %rs178;
	ld.u8 	%rs179, [%rd75+27653];
	st.global.u8 	[temp6], %rs179;
	ld.u8 	%rs180, [%rd75+27654];
	st.u8 	[%rd75+27648], %rs180;
	ld.global.u64 	%rd397, [volume];
	ld.global.u32 	%r790, [j];
	mul.lo.s32 	%r791, %r790, 6;
	cvt.s64.s32 	%rd398, %r791;
	add.s64 	%rd399, %rd397, %rd398;
	ld.u8 	%rs181, [%rd399+27655];
	st.u8 	[%rd399+27649], %rs181;
	ld.global.u64 	%rd400, [volume];
	ld.global.u32 	%r792, [j];
	mul.lo.s32 	%r793, %r792, 6;
	cvt.s64.s32 	%rd401, %r793;
	add.s64 	%rd402, %rd400, %rd401;
	ld.u8 	%rs182, [%rd402+27656];
	st.u8 	[%rd402+27650], %rs182;
	ld.global.u64 	%rd403, [volume];
	ld.global.u32 	%r794, [j];
	mul.lo.s32 	%r795, %r794, 6;
	cvt.s64.s32 	%rd404, %r795;
	add.s64 	%rd405, %rd403, %rd404;
	ld.u8 	%rs183, [%rd405+27657];
	st.u8 	[%rd405+27651], %rs183;
	ld.global.u64 	%rd406, [volume];
	ld.global.u32 	%r796, [j];
	mul.lo.s32 	%r797, %r796, 6;
	cvt.s64.s32 	%rd407, %r797;
	add.s64 	%rd408, %rd406, %rd407;
	ld.u8 	%rs184, [%rd408+27658];
	st.u8 	[%rd408+27652], %rs184;
	ld.global.u64 	%rd409, [volume];
	ld.global.u32 	%r798, [j];
	mul.lo.s32 	%r799, %r798, 6;
	cvt.s64.s32 	%rd410, %r799;
	add.s64 	%rd411, %rd409, %rd410;
	ld.u8 	%rs185, [%rd411+27659];
	st.u8 	[%rd411+27653], %rs185;
	ld.global.u8 	%rs186, [temp1];
	ld.global.u64 	%rd412, [volume];
	ld.global.u32 	%r800, [j];
	mul.lo.s32 	%r801, %r800, 6;
	cvt.s64.s32 	%rd413, %r801;
	add.s64 	%rd414, %rd412, %rd413;
	st.u8 	[%rd414+27654], %rs186;
	ld.global.u8 	%rs187, [temp2];
	ld.global.u64 	%rd415, [volume];
	ld.global.u32 	%r802, [j];
	mul.lo.s32 	%r803, %r802, 6;
	cvt.s64.s32 	%rd416, %r803;
	add.s64 	%rd417, %rd415, %rd416;
	st.u8 	[%rd417+27655], %rs187;
	ld.global.u8 	%rs188, [temp3];
	ld.global.u64 	%rd418, [volume];
	ld.global.u32 	%r804, [j];
	mul.lo.s32 	%r805, %r804, 6;
	cvt.s64.s32 	%rd419, %r805;
	add.s64 	%rd420, %rd418, %rd419;
	st.u8 	[%rd420+27656], %rs188;
	ld.global.u8 	%rs189, [temp4];
	ld.global.u64 	%rd421, [volume];
	ld.global.u32 	%r806, [j];
	mul.lo.s32 	%r807, %r806, 6;
	cvt.s64.s32 	%rd422, %r807;
	add.s64 	%rd423, %rd421, %rd422;
	st.u8 	[%rd423+27657], %rs189;
	ld.global.u8 	%rs190, [temp5];
	ld.global.u64 	%rd424, [volume];
	ld.global.u32 	%r808, [j];
	mul.lo.s32 	%r809, %r808, 6;
	cvt.s64.s32 	%rd425, %r809;
	add.s64 	%rd426, %rd424, %rd425;
	st.u8 	[%rd426+27658], %rs190;
	ld.global.u8 	%rs191, [temp6];
	ld.global.u64 	%rd427, [volume];
	ld.global.u32 	%r810, [j];
	mul.lo.s32 	%r811, %r810, 6;
	cvt.s64.s32 	%rd428, %r811;
	add.s64 	%rd429, %rd427, %rd428;
	st.u8 	[%rd429+27659], %rs191;
	mov.b32 	%r1325, 0;
	st.global.u32 	[sp], %r1325;
	bra.uni 	$L__BB0_252;
$L__BB0_248:
	setp.ne.s32 	%p166, %r232, %r233;
	@%p166 bra 	$L__BB0_252;
	ld.u8 	%rs156, [%rd75+27650];
	mul.wide.u16 	%r760, %rs156, 256;
	ld.u8 	%r761, [%rd75+27651];
	or.b32  	%r762, %r760, %r761;
	ld.u8 	%rs157, [%rd75+27656];
	mul.wide.u16 	%r763, %rs157, 256;
	ld.u8 	%r764, [%rd75+27657];
	or.b32  	%r765, %r763, %r764;
	setp.ge.u32 	%p167, %r762, %r765;
	@%p167 bra 	$L__BB0_251;
	st.global.u8 	[temp1], %rs3;
	ld.u8 	%rs158, [%rd75+27649];
	st.global.u8 	[temp2], %rs158;
	ld.u8 	%rs159, [%rd75+27650];
	st.global.u8 	[temp3], %rs159;
	ld.u8 	%rs160, [%rd75+27651];
	st.global.u8 	[temp4], %rs160;
	ld.u8 	%rs161, [%rd75+27652];
	st.global.u8 	[temp5], %rs161;
	ld.u8 	%rs162, [%rd75+27653];
	st.global.u8 	[temp6], %rs162;
	ld.u8 	%rs163, [%rd75+27654];
	st.u8 	[%rd75+27648], %rs163;
	ld.global.u64 	%rd364, [volume];
	ld.global.u32 	%r766, [j];
	mul.lo.s32 	%r767, %r766, 6;
	cvt.s64.s32 	%rd365, %r767;
	add.s64 	%rd366, %rd364, %rd365;
	ld.u8 	%rs164, [%rd366+27655];
	st.u8 	[%rd366+27649], %rs164;
	ld.global.u64 	%rd367, [volume];
	ld.global.u32 	%r768, [j];
	mul.lo.s32 	%r769, %r768, 6;
	cvt.s64.s32 	%rd368, %r769;
	add.s64 	%rd369, %rd367, %rd368;
	ld.u8 	%rs165, [%rd369+27656];
	st.u8 	[%rd369+27650], %rs165;
	ld.global.u64 	%rd370, [volume];
	ld.global.u32 	%r770, [j];
	mul.lo.s32 	%r771, %r770, 6;
	cvt.s64.s32 	%rd371, %r771;
	add.s64 	%rd372, %rd370, %rd371;
	ld.u8 	%rs166, [%rd372+27657];
	st.u8 	[%rd372+27651], %rs166;
	ld.global.u64 	%rd373, [volume];
	ld.global.u32 	%r772, [j];
	mul.lo.s32 	%r773, %r772, 6;
	cvt.s64.s32 	%rd374, %r773;
	add.s64 	%rd375, %rd373, %rd374;
	ld.u8 	%rs167, [%rd375+27658];
	st.u8 	[%rd375+27652], %rs167;
	ld.global.u64 	%rd376, [volume];
	ld.global.u32 	%r774, [j];
	mul.lo.s32 	%r775, %r774, 6;
	cvt.s64.s32 	%rd377, %r775;
	add.s64 	%rd378, %rd376, %rd377;
	ld.u8 	%rs168, [%rd378+27659];
	st.u8 	[%rd378+27653], %rs168;
	ld.global.u8 	%rs169, [temp1];
	ld.global.u64 	%rd379, [volume];
	ld.global.u32 	%r776, [j];
	mul.lo.s32 	%r777, %r776, 6;
	cvt.s64.s32 	%rd380, %r777;
	add.s64 	%rd381, %rd379, %rd380;
	st.u8 	[%rd381+27654], %rs169;
	ld.global.u8 	%rs170, [temp2];
	ld.global.u64 	%rd382, [volume];
	ld.global.u32 	%r778, [j];
	mul.lo.s32 	%r779, %r778, 6;
	cvt.s64.s32 	%rd383, %r779;
	add.s64 	%rd384, %rd382, %rd383;
	st.u8 	[%rd384+27655], %rs170;
	ld.global.u8 	%rs171, [temp3];
	ld.global.u64 	%rd385, [volume];
	ld.global.u32 	%r780, [j];
	mul.lo.s32 	%r781, %r780, 6;
	cvt.s64.s32 	%rd386, %r781;
	add.s64 	%rd387, %rd385, %rd386;
	st.u8 	[%rd387+27656], %rs171;
	ld.global.u8 	%rs172, [temp4];
	ld.global.u64 	%rd388, [volume];
	ld.global.u32 	%r782, [j];
	mul.lo.s32 	%r783, %r782, 6;
	cvt.s64.s32 	%rd389, %r783;
	add.s64 	%rd390, %rd388, %rd389;
	st.u8 	[%rd390+27657], %rs172;
	ld.global.u8 	%rs173, [temp5];
	ld.global.u64 	%rd391, [volume];
	ld.global.u32 	%r784, [j];
	mul.lo.s32 	%r785, %r784, 6;
	cvt.s64.s32 	%rd392, %r785;
	add.s64 	%rd393, %rd391, %rd392;
	st.u8 	[%rd393+27658], %rs173;
	ld.global.u8 	%rs174, [temp6];
	ld.global.u64 	%rd394, [volume];
	ld.global.u32 	%r786, [j];
	mul.lo.s32 	%r787, %r786, 6;
	cvt.s64.s32 	%rd395, %r787;
	add.s64 	%rd396, %rd394, %rd395;
	st.u8 	[%rd396+27659], %rs174;
$L__BB0_251:
	mov.b32 	%r1325, 0;
	st.global.u32 	[sp], %r1325;
$L__BB0_252:
	ld.global.u32 	%r812, [j];
	add.s32 	%r1324, %r812, 1;
	st.global.u32 	[j], %r1324;
	ld.global.u32 	%r236, [i];
	setp.lt.s32 	%p168, %r812, %r236;
	@%p168 bra 	$L__BB0_246;
	setp.ne.s32 	%p169, %r1325, 0;
	@%p169 bra 	$L__BB0_255;
	add.s32 	%r813, %r236, -1;
	st.global.u32 	[i], %r813;
	setp.gt.s32 	%p170, %r236, 1;
	@%p170 bra 	$L__BB0_245;
$L__BB0_255:
	ld.global.u32 	%r1322, [valid];
$L__BB0_256:
	mov.b32 	%r814, 0;
	st.global.u32 	[i], %r814;
	setp.lt.s32 	%p171, %r1322, 1;
	@%p171 bra 	$L__BB0_263;
	mov.b32 	%r1327, 0;
$L__BB0_258:
	ld.global.u64 	%rd806, [volume];
	mul.lo.s32 	%r817, %r1327, 6;
	cvt.s64.s32 	%rd430, %r817;
	add.s64 	%rd431, %rd806, %rd430;
	ld.u8 	%rs192, [%rd431+27652];
	mul.wide.u16 	%r818, %rs192, 256;
	ld.u8 	%r819, [%rd431+27653];
	or.b32  	%r1333, %r818, %r819;
	st.global.u32 	[addr], %r1333;
	mov.b32 	%r1331, 0;
	st.global.u32 	[j], %r1331;
$L__BB0_259:
	mul.lo.s32 	%r820, %r1333, 26;
	cvt.s64.s32 	%rd79, %r1331;
	cvt.s64.s32 	%rd432, %r820;
	add.s64 	%rd433, %rd432, %rd79;
	add.s64 	%rd434, %rd806, %rd433;
	ld.u8 	%rs193, [%rd434+1024];
	setp.eq.s16 	%p172, %rs193, 0;
	@%p172 bra 	$L__BB0_261;
	mul.lo.s32 	%r821, %r1333, 26;
	cvt.s64.s32 	%rd435, %r821;
	add.s64 	%rd436, %rd435, %rd79;
	add.s64 	%rd437, %rd806, %rd436;
	ld.u8 	%r822, [%rd437+1024];
	st.local.u32 	[%rd3], %r822;
	mov.u64 	%rd438, $str$2;
	cvta.global.u64 	%rd439, %rd438;
	{ // callseq 5, 0
	.param .b64 param0;
	st.param.b64 	[param0], %rd439;
	.param .b64 param1;
	st.param.b64 	[param1], %rd142;
	.param .b32 retval0;
	call.uni (retval0), 
	vprintf, 
	(
	param0, 
	param1
	);
	ld.param.b32 	%r823, [retval0];
	} // callseq 5
	ld.global.u64 	%rd806, [volume];
	ld.global.u32 	%r1333, [addr];
	ld.global.u32 	%r1331, [j];
$L__BB0_261:
	add.s32 	%r249, %r1331, 1;
	st.global.u32 	[j], %r249;
	setp.lt.s32 	%p173, %r1331, 19;
	mov.u32 	%r1331, %r249;
	@%p173 bra 	$L__BB0_259;
	mov.u64 	%rd441, $str$5;
	cvta.global.u64 	%rd442, %rd441;
	{ // callseq 6, 0
	.param .b64 param0;
	st.param.b64 	[param0], %rd442;
	.param .b64 param1;
	st.param.b64 	[param1], 0;
	.param .b32 retval0;
	call.uni (retval0), 
	vprintf, 
	(
	param0, 
	param1
	);
	ld.param.b32 	%r825, [retval0];
	} // callseq 6
	ld.global.u64 	%rd443, [volume];
	ld.global.u32 	%r827, [addr];
	mul.lo.s32 	%r828, %r827, 26;
	cvt.s64.s32 	%rd444, %r828;
	add.s64 	%rd445, %rd443, %rd444;
	ld.u8 	%rs194, [%rd445+1044];
	mul.wide.u16 	%r829, %rs194, 256;
	ld.u8 	%r830, [%rd445+1045];
	or.b32  	%r831, %r829, %r830;
	st.global.u32 	[sz], %r831;
	st.local.u32 	[%rd3], %r831;
	mov.u64 	%rd446, $str$6;
	cvta.global.u64 	%rd447, %rd446;
	{ // callseq 7, 0
	.param .b64 param0;
	st.param.b64 	[param0], %rd447;
	.param .b64 param1;
	st.param.b64 	[param1], %rd142;
	.param .b32 retval0;
	call.uni (retval0), 
	vprintf, 
	(
	param0, 
	param1
	);
	ld.param.b32 	%r832, [retval0];
	} // callseq 7
	ld.global.u32 	%r834, [i];
	add.s32 	%r1327, %r834, 1;
	st.global.u32 	[i], %r1327;
	ld.global.u32 	%r835, [valid];
	setp.lt.s32 	%p174, %r1327, %r835;
	@%p174 bra 	$L__BB0_258;
$L__BB0_263:
	mov.b32 	%r1335, 0;
	st.global.u32 	[check], %r1335;
	mov.b32 	%r1342, -1;
	st.global.u32 	[existed], %r1342;
	mov.b32 	%r838, 6;
	st.global.u32 	[sz], %r838;
	st.global.u32 	[len], %r838;
	st.global.u32 	[i], %r1335;
	ld.global.u64 	%rd809, [volume];
$L__BB0_264:
	cvt.u64.u32 	%rd449, %r1335;
	add.s64 	%rd84, %rd809, %rd449;
	ld.u8 	%rs195, [%rd84];
	setp.ne.s16 	%p175, %rs195, 1;
	@%p175 bra 	$L__BB0_278;
	mov.b32 	%r1337, 0;
	st.global.u32 	[j], %r1337;
	mul.lo.s32 	%r840, %r1335, 26;
	cvt.u64.u32 	%rd450, %r840;
	add.s64 	%rd85, %rd809, %rd450;
	ld.u8 	%rs196, [%rd85+1024];
	setp.ne.s16 	%p176, %rs196, 98;
	@%p176 bra 	$L__BB0_267;
	mov.b32 	%r1337, 1;
	st.global.u32 	[check], %r1337;
$L__BB0_267:
	mov.b32 	%r842, 1;
	st.global.u32 	[j], %r842;
	ld.u8 	%rs197, [%rd85+1025];
	setp.ne.s16 	%p177, %rs197, 46;
	@%p177 bra 	$L__BB0_269;
	add.s32 	%r1337, %r1337, 1;
	st.global.u32 	[check], %r1337;
$L__BB0_269:
	mov.b32 	%r843, 2;
	st.global.u32 	[j], %r843;
	ld.u8 	%rs198, [%rd85+1026];
	setp.ne.s16 	%p178, %rs198, 116;
	@%p178 bra 	$L__BB0_271;
	add.s32 	%r1337, %r1337, 1;
	st.global.u32 	[check], %r1337;
$L__BB0_271:
	mov.b32 	%r844, 3;
	st.global.u32 	[j], %r844;
	ld.u8 	%rs199, [%rd85+1027];
	setp.ne.s16 	%p179, %rs199, 120;
	@%p179 bra 	$L__BB0_273;
	add.s32 	%r1337, %r1337, 1;
	st.global.u32 	[check], %r1337;
$L__BB0_273:
	mov.b32 	%r845, 4;
	st.global.u32 	[j], %r845;
	ld.u8 	%rs200, [%rd85+1028];
	setp.ne.s16 	%p180, %rs200, 116;
	@%p180 bra 	$L__BB0_275;
	add.s32 	%r1337, %r1337, 1;
	st.global.u32 	[check], %r1337;
$L__BB0_275:
	mov.b32 	%r846, 5;
	st.global.u32 	[j], %r846;
	ld.u8 	%rs201, [%rd85+1029];
	setp.eq.s16 	%p181, %rs201, 0;
	selp.u32 	%r847, 1, 0, %p181;
	add.s32 	%r262, %r1337, %r847;
	mov.b32 	%r848, 6;
	st.global.u32 	[j], %r848;
	setp.ne.s32 	%p182, %r262, 6;
	@%p182 bra 	$L__BB0_277;
	st.global.u32 	[existed], %r1335;
	mov.u32 	%r1342, %r1335;
$L__BB0_277:
	setp.eq.s32 	%p183, %r262, 6;
	mov.b32 	%r849, 0;
	st.global.u32 	[check], %r849;
	@%p183 bra 	$L__BB0_293;
$L__BB0_278:
	add.s32 	%r265, %r1335, 1;
	st.global.u32 	[i], %r265;
	ld.u8 	%rs202, [%rd84+1];
	setp.ne.s16 	%p184, %rs202, 1;
	@%p184 bra 	$L__BB0_292;
	mov.b32 	%r1344, 0;
	st.global.u32 	[j], %r1344;
	mul.lo.s32 	%r851, %r265, 26;
	cvt.u64.u32 	%rd451, %r851;
	add.s64 	%rd86, %rd809, %rd451;
	ld.u8 	%rs203, [%rd86+1024];
	setp.ne.s16 	%p185, %rs203, 98;
	@%p185 bra 	$L__BB0_281;
	mov.b32 	%r1344, 1;
	st.global.u32 	[check], %r1344;
$L__BB0_281:
	mov.b32 	%r853, 1;
	st.global.u32 	[j], %r853;
	ld.u8 	%rs204, [%rd86+1025];
	setp.ne.s16 	%p186, %rs204, 46;
	@%p186 bra 	$L__BB0_283;
	add.s32 	%r1344, %r1344, 1;
	st.global.u32 	[check], %r1344;
$L__BB0_283:
	mov.b32 	%r854, 2;
	st.global.u32 	[j], %r854;
	ld.u8 	%rs205, [%rd86+1026];
	setp.ne.s16 	%p187, %rs205, 116;
	@%p187 bra 	$L__BB0_285;
	add.s32 	%r1344, %r1344, 1;
	st.global.u32 	[check], %r1344;
$L__BB0_285:
	mov.b32 	%r855, 3;
	st.global.u32 	[j], %r855;
	ld.u8 	%rs206, [%rd86+1027];
	setp.ne.s16 	%p188, %rs206, 120;
	@%p188 bra 	$L__BB0_287;
	add.s32 	%r1344, %r1344, 1;
	st.global.u32 	[check], %r1344;
$L__BB0_287:
	mov.b32 	%r856, 4;
	st.global.u32 	[j], %r856;
	ld.u8 	%rs207, [%rd86+1028];
	setp.ne.s16 	%p189, %rs207, 116;
	@%p189 bra 	$L__BB0_289;
	add.s32 	%r1344, %r1344, 1;
	st.global.u32 	[check], %r1344;
$L__BB0_289:
	mov.b32 	%r857, 5;
	st.global.u32 	[j], %r857;
	ld.u8 	%rs208, [%rd86+1029];
	setp.eq.s16 	%p190, %rs208, 0;
	selp.u32 	%r858, 1, 0, %p190;
	add.s32 	%r275, %r1344, %r858;
	mov.b32 	%r859, 6;
	st.global.u32 	[j], %r859;
	setp.ne.s32 	%p191, %r275, 6;
	@%p191 bra 	$L__BB0_291;
	st.global.u32 	[existed], %r265;
	mov.u32 	%r1342, %r265;
$L__BB0_291:
	setp.eq.s32 	%p192, %r275, 6;
	mov.b32 	%r860, 0;
	st.global.u32 	[check], %r860;
	@%p192 bra 	$L__BB0_293;
$L__BB0_292:
	add.s32 	%r1335, %r1335, 2;
	st.global.u32 	[i], %r1335;
	setp.ne.s32 	%p193, %r1335, 1024;
	@%p193 bra 	$L__BB0_264;
$L__BB0_293:
	setp.eq.s32 	%p194, %r1342, -1;
	@%p194 bra 	$L__BB0_297;
	mov.b32 	%r862, 6;
	st.global.u32 	[sz], %r862;
	st.global.u32 	[len], %r862;
	mov.b32 	%r863, 2020879970;
	st.local.u32 	[%rd2], %r863;
	mov.u64 	%rd453, $str$9;
	add.s64 	%rd808, %rd453, 4;
	add.s64 	%rd807, %rd2, 4;
	mov.b32 	%r1351, 4;
$L__BB0_295:
	.pragma "nounroll";
	ld.global.nc.u8 	%rs209, [%rd808];
	cvt.u16.u8 	%rs210, %rs209;
	st.local.u8 	[%rd807], %rs210;
	add.s32 	%r1351, %r1351, 1;
	add.s64 	%rd808, %rd808, 1;
	add.s64 	%rd807, %rd807, 1;
	setp.ne.s32 	%p195, %r1351, 6;
	@%p195 bra 	$L__BB0_295;
	mov.b32 	%r864, 6;
	st.global.u32 	[i], %r864;
	st.global.u32 	[nowfile], %r1342;
	mul.lo.s32 	%r865, %r1342, 26;
	cvt.s64.s32 	%rd454, %r865;
	add.s64 	%rd455, %rd809, %rd454;
	ld.u8 	%rs211, [%rd455+1044];
	mul.wide.u16 	%r866, %rs211, 256;
	ld.u8 	%r867, [%rd455+1045];
	or.b32  	%r1356, %r866, %r867;
	bra.uni 	$L__BB0_322;
$L__BB0_297:
	mov.b32 	%r869, 6;
	st.global.u32 	[sz], %r869;
	st.global.u32 	[len], %r869;
	mov.b32 	%r870, 2020879970;
	st.local.u32 	[%rd2], %r870;
	mov.b32 	%r1352, 4;
	mov.u64 	%rd457, $str$9;
$L__BB0_298:
	.pragma "nounroll";
	cvt.u64.u32 	%rd456, %r1352;
	add.s64 	%rd458, %rd457, %rd456;
	ld.global.nc.u8 	%rs212, [%rd458];
	cvt.u16.u8 	%rs213, %rs212;
	add.s64 	%rd459, %rd2, %rd456;
	st.local.u8 	[%rd459], %rs213;
	add.s32 	%r284, %r1352, 1;
	setp.ne.s32 	%p196, %r1352, 5;
	mov.u32 	%r1352, %r284;
	@%p196 bra 	$L__BB0_298;
	mov.b32 	%r1353, 0;
	st.global.u32 	[i], %r1353;
$L__BB0_300:
	cvt.u64.u32 	%rd460, %r1353;
	add.s64 	%rd92, %rd809, %rd460;
	ld.u8 	%rs214, [%rd92];
	setp.ne.s16 	%p197, %rs214, 0;
	mov.u32 	%r1354, %r1353;
	@%p197 bra 	$L__BB0_302;
$L__BB0_301:
	st.global.u32 	[nowfile], %r1354;
	cvt.s64.s32 	%rd461, %r1354;
	add.s64 	%rd462, %rd809, %rd461;
	mov.b16 	%rs230, 1;
	st.u8 	[%rd462], %rs230;
	ld.global.u64 	%rd809, [volume];
	bra.uni 	$L__BB0_318;
$L__BB0_302:
	add.s32 	%r1354, %r1353, 1;
	st.global.u32 	[i], %r1354;
	ld.u8 	%rs215, [%rd92+1];
	setp.eq.s16 	%p198, %rs215, 0;
	@%p198 bra 	$L__BB0_301;
	add.s32 	%r1354, %r1353, 2;
	st.global.u32 	[i], %r1354;
	ld.u8 	%rs216, [%rd92+2];
	setp.eq.s16 	%p199, %rs216, 0;
	@%p199 bra 	$L__BB0_301;
	add.s32 	%r1354, %r1353, 3;
	st.global.u32 	[i], %r1354;
	ld.u8 	%rs217, [%rd92+3];
	setp.eq.s16 	%p200, %rs217, 0;
	@%p200 bra 	$L__BB0_301;
	add.s32 	%r1354, %r1353, 4;
	st.global.u32 	[i], %r1354;
	ld.u8 	%rs218, [%rd92+4];
	setp.eq.s16 	%p201, %rs218, 0;
	@%p201 bra 	$L__BB0_301;
	add.s32 	%r1354, %r1353, 5;
	st.global.u32 	[i], %r1354;
	ld.u8 	%rs219, [%rd92+5];
	setp.eq.s16 	%p202, %rs219, 0;
	@%p202 bra 	$L__BB0_301;
	add.s32 	%r1354, %r1353, 6;
	st.global.u32 	[i], %r1354;
	ld.u8 	%rs220, [%rd92+6];
	setp.eq.s16 	%p203, %rs220, 0;
	@%p203 bra 	$L__BB0_301;
	add.s32 	%r1354, %r1353, 7;
	st.global.u32 	[i], %r1354;
	ld.u8 	%rs221, [%rd92+7];
	setp.eq.s16 	%p204, %rs221, 0;
	@%p204 bra 	$L__BB0_301;
	add.s32 	%r1354, %r1353, 8;
	st.global.u32 	[i], %r1354;
	ld.u8 	%rs222, [%rd92+8];
	setp.eq.s16 	%p205, %rs222, 0;
	@%p205 bra 	$L__BB0_301;
	add.s32 	%r1354, %r1353, 9;
	st.global.u32 	[i], %r1354;
	ld.u8 	%rs223, [%rd92+9];
	setp.eq.s16 	%p206, %rs223, 0;
	@%p206 bra 	$L__BB0_301;
	add.s32 	%r1354, %r1353, 10;
	st.global.u32 	[i], %r1354;
	ld.u8 	%rs224, [%rd92+10];
	setp.eq.s16 	%p207, %rs224, 0;
	@%p207 bra 	$L__BB0_301;
	add.s32 	%r1354, %r1353, 11;
	st.global.u32 	[i], %r1354;
	ld.u8 	%rs225, [%rd92+11];
	setp.eq.s16 	%p208, %rs225, 0;
	@%p208 bra 	$L__BB0_301;
	add.s32 	%r1354, %r1353, 12;
	st.global.u32 	[i], %r1354;
	ld.u8 	%rs226, [%rd92+12];
	setp.eq.s16 	%p209, %rs226, 0;
	@%p209 bra 	$L__BB0_301;
	add.s32 	%r1354, %r1353, 13;
	st.global.u32 	[i], %r1354;
	ld.u8 	%rs227, [%rd92+13];
	setp.eq.s16 	%p210, %rs227, 0;
	@%p210 bra 	$L__BB0_301;
	add.s32 	%r1354, %r1353, 14;
	st.global.u32 	[i], %r1354;
	ld.u8 	%rs228, [%rd92+14];
	setp.eq.s16 	%p211, %rs228, 0;
	@%p211 bra 	$L__BB0_301;
	add.s32 	%r1354, %r1353, 15;
	st.global.u32 	[i], %r1354;
	ld.u8 	%rs229, [%rd92+15];
	setp.eq.s16 	%p212, %rs229, 0;
	@%p212 bra 	$L__BB0_301;
	add.s32 	%r1353, %r1353, 16;
	st.global.u32 	[i], %r1353;
	setp.ne.s32 	%p213, %r1353, 1024;
	@%p213 bra 	$L__BB0_300;
$L__BB0_318:
	mov.b32 	%r872, 0;
	st.local.u32 	[%rd2+20], %r872;
	ld.global.u32 	%r873, [nowfile];
	mul.lo.s32 	%r874, %r873, 26;
	cvt.s64.s32 	%rd463, %r874;
	add.s64 	%rd464, %rd809, %rd463;
	mov.b16 	%rs231, 0;
	st.u8 	[%rd464+1044], %rs231;
	ld.global.u64 	%rd465, [volume];
	ld.global.u32 	%r875, [nowfile];
	mul.lo.s32 	%r876, %r875, 26;
	cvt.s64.s32 	%rd466, %r876;
	add.s64 	%rd467, %rd465, %rd466;
	st.u8 	[%rd467+1045], %rs231;
	ld.global.u32 	%r1342, [nowfile];
	st.local.u32 	[%rd2+24], %r1342;
	shr.s32 	%r877, %r1342, 31;
	shr.u32 	%r878, %r877, 24;
	add.s32 	%r879, %r1342, %r878;
	shr.u32 	%r880, %r879, 8;
	ld.global.u64 	%rd468, [volume];
	mul.lo.s32 	%r881, %r1342, 26;
	cvt.s64.s32 	%rd469, %r881;
	add.s64 	%rd470, %rd468, %rd469;
	st.u8 	[%rd470+1046], %r880;
	ld.global.u64 	%rd471, [volume];
	ld.global.u32 	%r882, [nowfile];
	mul.lo.s32 	%r883, %r882, 26;
	cvt.s64.s32 	%rd472, %r883;
	add.s64 	%rd473, %rd471, %rd472;
	st.u8 	[%rd473+1047], %r1342;
	st.global.u32 	[i], %r872;
	ld.global.u32 	%r884, [len];
	setp.lt.s32 	%p214, %r884, 1;
	@%p214 bra 	$L__BB0_321;
	mov.b32 	%r1355, 0;
$L__BB0_320:
	cvt.s64.s32 	%rd474, %r1355;
	add.s64 	%rd475, %rd2, %rd474;
	ld.local.u8 	%rs232, [%rd475];
	ld.global.u64 	%rd476, [volume];
	ld.global.u32 	%r886, [nowfile];
	mul.lo.s32 	%r887, %r886, 26;
	cvt.s64.s32 	%rd477, %r887;
	add.s64 	%rd478, %rd477, %rd474;
	add.s64 	%rd479, %rd476, %rd478;
	st.u8 	[%rd479+1024], %rs232;
	ld.global.u32 	%r888, [i];
	add.s32 	%r1355, %r888, 1;
	st.global.u32 	[i], %r1355;
	ld.global.u32 	%r889, [len];
	setp.lt.s32 	%p215, %r1355, %r889;
	@%p215 bra 	$L__BB0_320;
$L__BB0_321:
	ld.global.u32 	%r891, [ticking_time];
	add.s32 	%r892, %r891, 1;
	st.global.u32 	[ticking_time], %r892;
	shr.s32 	%r893, %r892, 31;
	shr.u32 	%r894, %r893, 24;
	add.s32 	%r895, %r892, %r894;
	shr.u32 	%r896, %r895, 8;
	ld.global.u64 	%rd480, [volume];
	ld.global.u32 	%r897, [nowfile];
	mul.lo.s32 	%r898, %r897, 26;
	cvt.s64.s32 	%rd481, %r898;
	add.s64 	%rd482, %rd480, %rd481;
	st.u8 	[%rd482+1048], %r896;
	ld.global.u64 	%rd483, [volume];
	ld.global.u32 	%r899, [nowfile];
	mul.lo.s32 	%r900, %r899, 26;
	cvt.s64.s32 	%rd484, %r900;
	add.s64 	%rd485, %rd483, %rd484;
	st.u8 	[%rd485+1049], %r892;
	mov.b32 	%r1356, 0;
$L__BB0_322:
	mov.b32 	%r901, 0;
	st.global.u32 	[i], %r901;
	setp.eq.s32 	%p216, %r1356, 0;
	@%p216 bra 	$L__BB0_325;
	shl.b32 	%r308, %r1342, 10;
	mov.b32 	%r1358, 0;
	cvt.s64.s32 	%rd488, %r308;
$L__BB0_324:
	ld.global.u64 	%rd486, [volume];
	cvt.s64.s32 	%rd487, %r1358;
	add.s64 	%rd489, %rd488, %rd487;
	add.s64 	%rd490, %rd486, %rd489;
	mov.b16 	%rs233, 0;
	st.u8 	[%rd490+36864], %rs233;
	ld.global.u32 	%r903, [i];
	add.s32 	%r1358, %r903, 1;
	st.global.u32 	[i], %r1358;
	setp.lt.s32 	%p217, %r1358, %r1356;
	@%p217 bra 	$L__BB0_324;
$L__BB0_325:
	mov.b32 	%r1359, 0;
	st.global.u32 	[i], %r1359;
	shl.b32 	%r309, %r1342, 10;
	cvt.s64.s32 	%rd494, %r309;
$L__BB0_326:
	cvt.s64.s32 	%rd491, %r1359;
	add.s64 	%rd492, %rd1, %rd491;
	ld.global.u8 	%rs234, [%rd492+64];
	ld.global.u64 	%rd493, [volume];
	add.s64 	%rd495, %rd494, %rd491;
	add.s64 	%rd496, %rd493, %rd495;
	st.u8 	[%rd496+36864], %rs234;
	ld.global.u32 	%r905, [i];
	add.s32 	%r1359, %r905, 1;
	st.global.u32 	[i], %r1359;
	setp.lt.s32 	%p218, %r905, 11;
	@%p218 bra 	$L__BB0_326;
	ld.global.u64 	%rd497, [volume];
	mul.lo.s32 	%r907, %r1342, 26;
	cvt.s64.s32 	%rd498, %r907;
	add.s64 	%rd499, %rd497, %rd498;
	mov.b16 	%rs235, 0;
	st.u8 	[%rd499+1044], %rs235;
	ld.global.u64 	%rd500, [volume];
	add.s64 	%rd501, %rd500, %rd498;
	mov.b16 	%rs236, 12;
	st.u8 	[%rd501+1045], %rs236;
	ld.global.u32 	%r908, [ticking_time];
	add.s32 	%r909, %r908, 1;
	st.global.u32 	[ticking_time], %r909;
	shr.s32 	%r910, %r909, 31;
	shr.u32 	%r911, %r910, 24;
	add.s32 	%r912, %r909, %r911;
	shr.u32 	%r913, %r912, 8;
	ld.global.u64 	%rd502, [volume];
	add.s64 	%rd503, %rd502, %rd498;
	st.u8 	[%rd503+1048], %r913;
	ld.global.u64 	%rd504, [volume];
	add.s64 	%rd505, %rd504, %rd498;
	st.u8 	[%rd505+1049], %r909;
	cvta.global.u64 	%rd507, %rd335;
	{ // callseq 8, 0
	.param .b64 param0;
	st.param.b64 	[param0], %rd507;
	.param .b64 param1;
	st.param.b64 	[param1], 0;
	.param .b32 retval0;
	call.uni (retval0), 
	vprintf, 
	(
	param0, 
	param1
	);
	ld.param.b32 	%r914, [retval0];
	} // callseq 8
	mov.b32 	%r1363, 0;
	st.global.u32 	[valid], %r1363;
	st.global.u32 	[i], %r1363;
	ld.global.u64 	%rd811, [volume];
	mov.u32 	%r1362, %r1363;
$L__BB0_328:
	mul.lo.s32 	%r916, %r1362, 26;
	cvt.s64.s32 	%rd508, %r916;
	add.s64 	%rd509, %rd811, %rd508;
	ld.u8 	%rs4, [%rd509+1044];
	setp.eq.s16 	%p219, %rs4, 255;
	@%p219 bra 	$L__BB0_330;
	mul.lo.s32 	%r917, %r1363, 6;
	cvt.s64.s32 	%rd510, %r917;
	add.s64 	%rd511, %rd811, %rd510;
	st.u8 	[%rd511+27648], %rs4;
	ld.global.u64 	%rd512, [volume];
	ld.global.u32 	%r918, [i];
	mul.lo.s32 	%r919, %r918, 26;
	cvt.s64.s32 	%rd513, %r919;
	add.s64 	%rd514, %rd512, %rd513;
	ld.u8 	%rs237, [%rd514+1045];
	ld.global.u32 	%r920, [valid];
	mul.lo.s32 	%r921, %r920, 6;
	cvt.s64.s32 	%rd515, %r921;
	add.s64 	%rd516, %rd512, %rd515;
	st.u8 	[%rd516+27649], %rs237;
	ld.global.u64 	%rd517, [volume];
	ld.global.u32 	%r922, [i];
	mul.lo.s32 	%r923, %r922, 26;
	cvt.s64.s32 	%rd518, %r923;
	add.s64 	%rd519, %rd517, %rd518;
	ld.u8 	%rs238, [%rd519+1048];
	ld.global.u32 	%r924, [valid];
	mul.lo.s32 	%r925, %r924, 6;
	cvt.s64.s32 	%rd520, %r925;
	add.s64 	%rd521, %rd517, %rd520;
	st.u8 	[%rd521+27650], %rs238;
	ld.global.u64 	%rd522, [volume];
	ld.global.u32 	%r926, [i];
	mul.lo.s32 	%r927, %r926, 26;
	cvt.s64.s32 	%rd523, %r927;
	add.s64 	%rd524, %rd522, %rd523;
	ld.u8 	%rs239, [%rd524+1049];
	ld.global.u32 	%r928, [valid];
	mul.lo.s32 	%r929, %r928, 6;
	cvt.s64.s32 	%rd525, %r929;
	add.s64 	%rd526, %rd522, %rd525;
	st.u8 	[%rd526+27651], %rs239;
	ld.global.u32 	%r930, [i];
	shr.s32 	%r931, %r930, 31;
	shr.u32 	%r932, %r931, 24;
	add.s32 	%r933, %r930, %r932;
	shr.u32 	%r934, %r933, 8;
	ld.global.u64 	%rd527, [volume];
	ld.global.u32 	%r935, [valid];
	mul.lo.s32 	%r936, %r935, 6;
	cvt.s64.s32 	%rd528, %r936;
	add.s64 	%rd529, %rd527, %rd528;
	st.u8 	[%rd529+27652], %r934;
	ld.global.u32 	%r937, [i];
	ld.global.u64 	%rd530, [volume];
	ld.global.u32 	%r938, [valid];
	mul.lo.s32 	%r939, %r938, 6;
	cvt.s64.s32 	%rd531, %r939;
	add.s64 	%rd532, %rd530, %rd531;
	st.u8 	[%rd532+27653], %r937;
	ld.global.u32 	%r940, [valid];
	add.s32 	%r1363, %r940, 1;
	st.global.u32 	[valid], %r1363;
	ld.global.u64 	%rd811, [volume];
	ld.global.u32 	%r1362, [i];
$L__BB0_330:
	add.s32 	%r320, %r1362, 1;
	st.global.u32 	[i], %r320;
	setp.lt.s32 	%p220, %r1362, 1023;
	mov.u32 	%r1362, %r320;
	@%p220 bra 	$L__BB0_328;
	add.s32 	%r941, %r1363, -1;
	st.global.u32 	[i], %r941;
	setp.lt.s32 	%p221, %r1363, 2;
	@%p221 bra 	$L__BB0_343;
$L__BB0_332:
	mov.b32 	%r1366, 1;
	st.global.u32 	[sp], %r1366;
	mov.b32 	%r1365, 0;
	st.global.u32 	[j], %r1365;
$L__BB0_333:
	ld.global.u64 	%rd533, [volume];
	mul.lo.s32 	%r944, %r1365, 6;
	cvt.s64.s32 	%rd534, %r944;
	add.s64 	%rd99, %rd533, %rd534;
	ld.u8 	%rs5, [%rd99+27648];
	mul.wide.u16 	%r945, %rs5, 256;
	ld.u8 	%r946, [%rd99+27649];
	or.b32  	%r323, %r945, %r946;
	ld.u8 	%rs240, [%rd99+27654];
	mul.wide.u16 	%r947, %rs240, 256;
	ld.u8 	%r948, [%rd99+27655];
	or.b32  	%r324, %r947, %r948;
	setp.ge.u32 	%p222, %r323, %r324;
	@%p222 bra 	$L__BB0_335;
	st.global.u8 	[temp1], %rs5;
	ld.u8 	%rs260, [%rd99+27649];
	st.global.u8 	[temp2], %rs260;
	ld.u8 	%rs261, [%rd99+27650];
	st.global.u8 	[temp3], %rs261;
	ld.u8 	%rs262, [%rd99+27651];
	st.global.u8 	[temp4], %rs262;
	ld.u8 	%rs263, [%rd99+27652];
	st.global.u8 	[temp5], %rs263;
	ld.u8 	%rs264, [%rd99+27653];
	st.global.u8 	[temp6], %rs264;
	ld.u8 	%rs265, [%rd99+27654];
	st.u8 	[%rd99+27648], %rs265;
	ld.global.u64 	%rd568, [volume];
	ld.global.u32 	%r979, [j];
	mul.lo.s32 	%r980, %r979, 6;
	cvt.s64.s32 	%rd569, %r980;
	add.s64 	%rd570, %rd568, %rd569;
	ld.u8 	%rs266, [%rd570+27655];
	st.u8 	[%rd570+27649], %rs266;
	ld.global.u64 	%rd571, [volume];
	ld.global.u32 	%r981, [j];
	mul.lo.s32 	%r982, %r981, 6;
	cvt.s64.s32 	%rd572, %r982;
	add.s64 	%rd573, %rd571, %rd572;
	ld.u8 	%rs267, [%rd573+27656];
	st.u8 	[%rd573+27650], %rs267;
	ld.global.u64 	%rd574, [volume];
	ld.global.u32 	%r983, [j];
	mul.lo.s32 	%r984, %r983, 6;
	cvt.s64.s32 	%rd575, %r984;
	add.s64 	%rd576, %rd574, %rd575;
	ld.u8 	%rs268, [%rd576+27657];
	st.u8 	[%rd576+27651], %rs268;
	ld.global.u64 	%rd577, [volume];
	ld.global.u32 	%r985, [j];
	mul.lo.s32 	%r986, %r985, 6;
	cvt.s64.s32 	%rd578, %r986;
	add.s64 	%rd579, %rd577, %rd578;
	ld.u8 	%rs269, [%rd579+27658];
	st.u8 	[%rd579+27652], %rs269;
	ld.global.u64 	%rd580, [volume];
	ld.global.u32 	%r987, [j];
	mul.lo.s32 	%r988, %r987, 6;
	cvt.s64.s32 	%rd581, %r988;
	add.s64 	%rd582, %rd580, %rd581;
	ld.u8 	%rs270, [%rd582+27659];
	st.u8 	[%rd582+27653], %rs270;
	ld.global.u8 	%rs271, [temp1];
	ld.global.u64 	%rd583, [volume];
	ld.global.u32 	%r989, [j];
	mul.lo.s32 	%r990, %r989, 6;
	cvt.s64.s32 	%rd584, %r990;
	add.s64 	%rd585, %rd583, %rd584;
	st.u8 	[%rd585+27654], %rs271;
	ld.global.u8 	%rs272, [temp2];
	ld.global.u64 	%rd586, [volume];
	ld.global.u32 	%r991, [j];
	mul.lo.s32 	%r992, %r991, 6;
	cvt.s64.s32 	%rd587, %r992;
	add.s64 	%rd588, %rd586, %rd587;
	st.u8 	[%rd588+27655], %rs272;
	ld.global.u8 	%rs273, [temp3];
	ld.global.u64 	%rd589, [volume];
	ld.global.u32 	%r993, [j];
	mul.lo.s32 	%r994, %r993, 6;
	cvt.s64.s32 	%rd590, %r994;
	add.s64 	%rd591, %rd589, %rd590;
	st.u8 	[%rd591+27656], %rs273;
	ld.global.u8 	%rs274, [temp4];
	ld.global.u64 	%rd592, [volume];
	ld.global.u32 	%r995, [j];
	mul.lo.s32 	%r996, %r995, 6;
	cvt.s64.s32 	%rd593, %r996;
	add.s64 	%rd594, %rd592, %rd593;
	st.u8 	[%rd594+27657], %rs274;
	ld.global.u8 	%rs275, [temp5];
	ld.global.u64 	%rd595, [volume];
	ld.global.u32 	%r997, [j];
	mul.lo.s32 	%r998, %r997, 6;
	cvt.s64.s32 	%rd596, %r998;
	add.s64 	%rd597, %rd595, %rd596;
	st.u8 	[%rd597+27658], %rs275;
	ld.global.u8 	%rs276, [temp6];
	ld.global.u64 	%rd598, [volume];
	ld.global.u32 	%r999, [j];
	mul.lo.s32 	%r1000, %r999, 6;
	cvt.s64.s32 	%rd599, %r1000;
	add.s64 	%rd600, %rd598, %rd599;
	st.u8 	[%rd600+27659], %rs276;
	mov.b32 	%r1366, 0;
	st.global.u32 	[sp], %r1366;
	bra.uni 	$L__BB0_339;
$L__BB0_335:
	setp.ne.s32 	%p223, %r323, %r324;
	@%p223 bra 	$L__BB0_339;
	ld.u8 	%rs241, [%rd99+27650];
	mul.wide.u16 	%r949, %rs241, 256;
	ld.u8 	%r950, [%rd99+27651];
	or.b32  	%r951, %r949, %r950;
	ld.u8 	%rs242, [%rd99+27656];
	mul.wide.u16 	%r952, %rs242, 256;
	ld.u8 	%r953, [%rd99+27657];
	or.b32  	%r954, %r952, %r953;
	setp.ge.u32 	%p224, %r951, %r954;
	@%p224 bra 	$L__BB0_338;
	st.global.u8 	[temp1], %rs5;
	ld.u8 	%rs243, [%rd99+27649];
	st.global.u8 	[temp2], %rs243;
	ld.u8 	%rs244, [%rd99+27650];
	st.global.u8 	[temp3], %rs244;
	ld.u8 	%rs245, [%rd99+27651];
	st.global.u8 	[temp4], %rs245;
	ld.u8 	%rs246, [%rd99+27652];
	st.global.u8 	[temp5], %rs246;
	ld.u8 	%rs247, [%rd99+27653];
	st.global.u8 	[temp6], %rs247;
	ld.u8 	%rs248, [%rd99+27654];
	st.u8 	[%rd99+27648], %rs248;
	ld.global.u64 	%rd535, [volume];
	ld.global.u32 	%r955, [j];
	mul.lo.s32 	%r956, %r955, 6;
	cvt.s64.s32 	%rd536, %r956;
	add.s64 	%rd537, %rd535, %rd536;
	ld.u8 	%rs249, [%rd537+27655];
	st.u8 	[%rd537+27649], %rs249;
	ld.global.u64 	%rd538, [volume];
	ld.global.u32 	%r957, [j];
	mul.lo.s32 	%r958, %r957, 6;
	cvt.s64.s32 	%rd539, %r958;
	add.s64 	%rd540, %rd538, %rd539;
	ld.u8 	%rs250, [%rd540+27656];
	st.u8 	[%rd540+27650], %rs250;
	ld.global.u64 	%rd541, [volume];
	ld.global.u32 	%r959, [j];
	mul.lo.s32 	%r960, %r959, 6;
	cvt.s64.s32 	%rd542, %r960;
	add.s64 	%rd543, %rd541, %rd542;
	ld.u8 	%rs251, [%rd543+27657];
	st.u8 	[%rd543+27651], %rs251;
	ld.global.u64 	%rd544, [volume];
	ld.global.u32 	%r961, [j];
	mul.lo.s32 	%r962, %r961, 6;
	cvt.s64.s32 	%rd545, %r962;
	add.s64 	%rd546, %rd544, %rd545;
	ld.u8 	%rs252, [%rd546+27658];
	st.u8 	[%rd546+27652], %rs252;
	ld.global.u64 	%rd547, [volume];
	ld.global.u32 	%r963, [j];
	mul.lo.s32 	%r964, %r963, 6;
	cvt.s64.s32 	%rd548, %r964;
	add.s64 	%rd549, %rd547, %rd548;
	ld.u8 	%rs253, [%rd549+27659];
	st.u8 	[%rd549+27653], %rs253;
	ld.global.u8 	%rs254, [temp1];
	ld.global.u64 	%rd550, [volume];
	ld.global.u32 	%r965, [j];
	mul.lo.s32 	%r966, %r965, 6;
	cvt.s64.s32 	%rd551, %r966;
	add.s64 	%rd552, %rd550, %rd551;
	st.u8 	[%rd552+27654], %rs254;
	ld.global.u8 	%rs255, [temp2];
	ld.global.u64 	%rd553, [volume];
	ld.global.u32 	%r967, [j];
	mul.lo.s32 	%r968, %r967, 6;
	cvt.s64.s32 	%rd554, %r968;
	add.s64 	%rd555, %rd553, %rd554;
	st.u8 	[%rd555+27655], %rs255;
	ld.global.u8 	%rs256, [temp3];
	ld.global.u64 	%rd556, [volume];
	ld.global.u32 	%r969, [j];
	mul.lo.s32 	%r970, %r969, 6;
	cvt.s64.s32 	%rd557, %r970;
	add.s64 	%rd558, %rd556, %rd557;
	st.u8 	[%rd558+27656], %rs256;
	ld.global.u8 	%rs257, [temp4];
	ld.global.u64 	%rd559, [volume];
	ld.global.u32 	%r971, [j];
	mul.lo.s32 	%r972, %r971, 6;
	cvt.s64.s32 	%rd560, %r972;
	add.s64 	%rd561, %rd559, %rd560;
	st.u8 	[%rd561+27657], %rs257;
	ld.global.u8 	%rs258, [temp5];
	ld.global.u64 	%rd562, [volume];
	ld.global.u32 	%r973, [j];
	mul.lo.s32 	%r974, %r973, 6;
	cvt.s64.s32 	%rd563, %r974;
	add.s64 	%rd564, %rd562, %rd563;
	st.u8 	[%rd564+27658], %rs258;
	ld.global.u8 	%rs259, [temp6];
	ld.global.u64 	%rd565, [volume];
	ld.global.u32 	%r975, [j];
	mul.lo.s32 	%r976, %r975, 6;
	cvt.s64.s32 	%rd566, %r976;
	add.s64 	%rd567, %rd565, %rd566;
	st.u8 	[%rd567+27659], %rs259;
$L__BB0_338:
	mov.b32 	%r1366, 0;
	st.global.u32 	[sp], %r1366;
$L__BB0_339:
	ld.global.u32 	%r1001, [j];
	add.s32 	%r1365, %r1001, 1;
	st.global.u32 	[j], %r1365;
	ld.global.u32 	%r327, [i];
	setp.lt.s32 	%p225, %r1001, %r327;
	@%p225 bra 	$L__BB0_333;
	setp.ne.s32 	%p226, %r1366, 0;
	@%p226 bra 	$L__BB0_342;
	add.s32 	%r1002, %r327, -1;
	st.global.u32 	[i], %r1002;
	setp.gt.s32 	%p227, %r327, 1;
	@%p227 bra 	$L__BB0_332;
$L__BB0_342:
	ld.global.u32 	%r1363, [valid];
$L__BB0_343:
	mov.b32 	%r1003, 0;
	st.global.u32 	[i], %r1003;
	setp.lt.s32 	%p228, %r1363, 1;
	@%p228 bra 	$L__BB0_350;
	mov.b32 	%r1368, 0;
	add.u64 	%rd603, %SP, 0;
$L__BB0_345:
	ld.global.u64 	%rd815, [volume];
	mul.lo.s32 	%r1006, %r1368, 6;
	cvt.s64.s32 	%rd601, %r1006;
	add.s64 	%rd602, %rd815, %rd601;
	ld.u8 	%rs277, [%rd602+27652];
	mul.wide.u16 	%r1007, %rs277, 256;
	ld.u8 	%r1008, [%rd602+27653];
	or.b32  	%r1374, %r1007, %r1008;
	st.global.u32 	[addr], %r1374;
	mov.b32 	%r1372, 0;
	st.global.u32 	[j], %r1372;
$L__BB0_346:
	cvta.to.local.u64 	%rd103, %rd603;
	mul.lo.s32 	%r1009, %r1374, 26;
	cvt.s64.s32 	%rd104, %r1372;
	cvt.s64.s32 	%rd604, %r1009;
	add.s64 	%rd605, %rd604, %rd104;
	add.s64 	%rd606, %rd815, %rd605;
	ld.u8 	%rs278, [%rd606+1024];
	setp.eq.s16 	%p229, %rs278, 0;
	@%p229 bra 	$L__BB0_348;
	mul.lo.s32 	%r1010, %r1374, 26;
	cvt.s64.s32 	%rd607, %r1010;
	add.s64 	%rd608, %rd607, %rd104;
	add.s64 	%rd609, %rd815, %rd608;
	ld.u8 	%r1011, [%rd609+1024];
	st.local.u32 	[%rd103], %r1011;
	mov.u64 	%rd610, $str$2;
	cvta.global.u64 	%rd611, %rd610;
	{ // callseq 9, 0
	.param .b64 param0;
	st.param.b64 	[param0], %rd611;
	.param .b64 param1;
	st.param.b64 	[param1], %rd603;
	.param .b32 retval0;
	call.uni (retval0), 
	vprintf, 
	(
	param0, 
	param1
	);
	ld.param.b32 	%r1012, [retval0];
	} // callseq 9
	ld.global.u64 	%rd815, [volume];
	ld.global.u32 	%r1374, [addr];
	ld.global.u32 	%r1372, [j];
$L__BB0_348:
	add.s32 	%r340, %r1372, 1;
	st.global.u32 	[j], %r340;
	setp.lt.s32 	%p230, %r1372, 19;
	mov.u32 	%r1372, %r340;
	@%p230 bra 	$L__BB0_346;
	mov.u64 	%rd613, $str$5;
	cvta.global.u64 	%rd614, %rd613;
	{ // callseq 10, 0
	.param .b64 param0;
	st.param.b64 	[param0], %rd614;
	.param .b64 param1;
	st.param.b64 	[param1], 0;
	.param .b32 retval0;
	call.uni (retval0), 
	vprintf, 
	(
	param0, 
	param1
	);
	ld.param.b32 	%r1014, [retval0];
	} // callseq 10
	ld.global.u64 	%rd615, [volume];
	ld.global.u32 	%r1016, [addr];
	mul.lo.s32 	%r1017, %r1016, 26;
	cvt.s64.s32 	%rd616, %r1017;
	add.s64 	%rd617, %rd615, %rd616;
	ld.u8 	%rs279, [%rd617+1044];
	mul.wide.u16 	%r1018, %rs279, 256;
	ld.u8 	%r1019, [%rd617+1045];
	or.b32  	%r1020, %r1018, %r1019;
	st.global.u32 	[sz], %r1020;
	st.local.u32 	[%rd103], %r1020;
	mov.u64 	%rd618, $str$6;
	cvta.global.u64 	%rd619, %rd618;
	{ // callseq 11, 0
	.param .b64 param0;
	st.param.b64 	[param0], %rd619;
	.param .b64 param1;
	st.param.b64 	[param1], %rd603;
	.param .b32 retval0;
	call.uni (retval0), 
	vprintf, 
	(
	param0, 
	param1
	);
	ld.param.b32 	%r1021, [retval0];
	} // callseq 11
	ld.global.u32 	%r1023, [i];
	add.s32 	%r1368, %r1023, 1;
	st.global.u32 	[i], %r1368;
	ld.global.u32 	%r1024, [valid];
	setp.lt.s32 	%p231, %r1368, %r1024;
	@%p231 bra 	$L__BB0_345;
$L__BB0_350:
	cvta.global.u64 	%rd622, %rd319;
	{ // callseq 12, 0
	.param .b64 param0;
	st.param.b64 	[param0], %rd622;
	.param .b64 param1;
	st.param.b64 	[param1], 0;
	.param .b32 retval0;
	call.uni (retval0), 
	vprintf, 
	(
	param0, 
	param1
	);
	ld.param.b32 	%r1025, [retval0];
	} // callseq 12
	ld.global.u32 	%r1027, [ticking_time];
	st.global.u32 	[i], %r1027;
	setp.lt.s32 	%p232, %r1027, 1;
	@%p232 bra 	$L__BB0_361;
	ld.global.u64 	%rd822, [volume];
	add.u64 	%rd623, %SP, 0;
	add.u64 	%rd109, %SPL, 0;
$L__BB0_352:
	mov.b32 	%r1375, 0;
	st.global.u32 	[j], %r1375;
$L__BB0_353:
	mul.lo.s32 	%r343, %r1375, 26;
	cvt.s64.s32 	%rd624, %r343;
	add.s64 	%rd114, %rd822, %rd624;
	ld.u8 	%rs280, [%rd114+1044];
	setp.eq.s16 	%p233, %rs280, 255;
	mov.u32 	%r1377, %r1375;
	@%p233 bra 	$L__BB0_359;
	ld.global.u32 	%r1029, [i];
	ld.u8 	%rs281, [%rd114+1048];
	mul.wide.u16 	%r1030, %rs281, 256;
	add.s64 	%rd626, %rd822, %rd624;
	ld.u8 	%r1031, [%rd626+1049];
	or.b32  	%r1032, %r1030, %r1031;
	setp.ne.s32 	%p234, %r1029, %r1032;
	@%p234 bra 	$L__BB0_359;
	mov.b32 	%r1376, 0;
	st.global.u32 	[k], %r1376;
$L__BB0_356:
	ld.global.u64 	%rd627, [volume];
	ld.global.u32 	%r1034, [j];
	mul.lo.s32 	%r1035, %r1034, 26;
	cvt.s64.s32 	%rd628, %r1376;
	cvt.s64.s32 	%rd629, %r1035;
	add.s64 	%rd630, %rd629, %rd628;
	add.s64 	%rd631, %rd627, %rd630;
	ld.u8 	%rs6, [%rd631+1024];
	setp.eq.s16 	%p235, %rs6, 0;
	@%p235 bra 	$L__BB0_358;
	cvt.u32.u16 	%r1036, %rs6;
	st.local.u32 	[%rd109], %r1036;
	mov.u64 	%rd632, $str$2;
	cvta.global.u64 	%rd633, %rd632;
	{ // callseq 13, 0
	.param .b64 param0;
	st.param.b64 	[param0], %rd633;
	.param .b64 param1;
	st.param.b64 	[param1], %rd623;
	.param .b32 retval0;
	call.uni (retval0), 
	vprintf, 
	(
	param0, 
	param1
	);
	ld.param.b32 	%r1037, [retval0];
	} // callseq 13
	ld.global.u32 	%r1039, [k];
	add.s32 	%r1376, %r1039, 1;
	st.global.u32 	[k], %r1376;
	setp.lt.s32 	%p236, %r1039, 19;
	@%p236 bra 	$L__BB0_356;
$L__BB0_358:
	mov.u64 	%rd635, $str$3;
	cvta.global.u64 	%rd636, %rd635;
	{ // callseq 14, 0
	.param .b64 param0;
	st.param.b64 	[param0], %rd636;
	.param .b64 param1;
	st.param.b64 	[param1], 0;
	.param .b32 retval0;
	call.uni (retval0), 
	vprintf, 
	(
	param0, 
	param1
	);
	ld.param.b32 	%r1040, [retval0];
	} // callseq 14
	ld.global.u64 	%rd822, [volume];
	ld.global.u32 	%r1377, [j];
$L__BB0_359:
	add.s32 	%r1375, %r1377, 1;
	st.global.u32 	[j], %r1375;
	setp.lt.s32 	%p237, %r1377, 1023;
	@%p237 bra 	$L__BB0_353;
	ld.global.u32 	%r1042, [i];
	add.s32 	%r1043, %r1042, -1;
	st.global.u32 	[i], %r1043;
	setp.gt.s32 	%p238, %r1042, 1;
	@%p238 bra 	$L__BB0_352;
$L__BB0_361:
	mov.b32 	%r1045, 6;
	st.global.u32 	[sz], %r1045;
	st.global.u32 	[len], %r1045;
	mov.b32 	%r1405, 0;
	st.global.u32 	[check], %r1405;
	st.global.u32 	[found], %r1405;
	st.global.u32 	[i], %r1405;
	mov.u64 	%rd646, $str$8;
	mov.u32 	%r1379, %r1405;
$L__BB0_362:
	ld.global.u64 	%rd119, [volume];
	mul.lo.s32 	%r1046, %r1379, 26;
	cvt.s64.s32 	%rd637, %r1046;
	add.s64 	%rd120, %rd119, %rd637;
	ld.u8 	%rs282, [%rd120+1044];
	setp.eq.s16 	%p240, %rs282, 255;
	mov.pred 	%p283, -1;
	@%p240 bra 	$L__BB0_412;
	mov.b32 	%r1382, 0;
	st.global.u32 	[j], %r1382;
	ld.global.u32 	%r351, [len];
	setp.lt.s32 	%p241, %r351, 1;
	@%p241 bra 	$L__BB0_405;
	and.b32  	%r352, %r351, 7;
	setp.lt.u32 	%p242, %r351, 8;
	mov.b32 	%r1382, 0;
	mov.u32 	%r1397, %r1382;
	@%p242 bra 	$L__BB0_383;
	and.b32  	%r1397, %r351, 2147483640;
	mov.b32 	%r1382, 0;
	mov.u32 	%r1381, %r1382;
$L__BB0_366:
	.pragma "nounroll";
	cvt.s64.s32 	%rd638, %r1381;
	add.s64 	%rd121, %rd120, %rd638;
	ld.u8 	%r1050, [%rd121+1024];
	add.s64 	%rd122, %rd646, %rd638;
	ld.global.nc.u8 	%rs283, [%rd122];
	cvt.s32.s8 	%r1051, %rs283;
	setp.ne.s32 	%p243, %r1050, %r1051;
	@%p243 bra 	$L__BB0_368;
	add.s32 	%r1382, %r1382, 1;
	st.global.u32 	[check], %r1382;
$L__BB0_368:
	add.s32 	%r1052, %r1381, 1;
	st.global.u32 	[j], %r1052;
	ld.u8 	%r1053, [%rd121+1025];
	ld.global.nc.u8 	%rs284, [%rd122+1];
	cvt.s32.s8 	%r1054, %rs284;
	setp.ne.s32 	%p244, %r1053, %r1054;
	@%p244 bra 	$L__BB0_370;
	add.s32 	%r1382, %r1382, 1;
	st.global.u32 	[check], %r1382;
$L__BB0_370:
	add.s32 	%r1055, %r1381, 2;
	st.global.u32 	[j], %r1055;
	ld.u8 	%r1056, [%rd121+1026];
	ld.global.nc.u8 	%rs285, [%rd122+2];
	cvt.s32.s8 	%r1057, %rs285;
	setp.ne.s32 	%p245, %r1056, %r1057;
	@%p245 bra 	$L__BB0_372;
	add.s32 	%r1382, %r1382, 1;
	st.global.u32 	[check], %r1382;
$L__BB0_372:
	add.s32 	%r1058, %r1381, 3;
	st.global.u32 	[j], %r1058;
	ld.u8 	%r1059, [%rd121+1027];
	ld.global.nc.u8 	%rs286, [%rd122+3];
	cvt.s32.s8 	%r1060, %rs286;
	setp.ne.s32 	%p246, %r1059, %r1060;
	@%p246 bra 	$L__BB0_374;
	add.s32 	%r1382, %r1382, 1;
	st.global.u32 	[check], %r1382;
$L__BB0_374:
	add.s32 	%r1061, %r1381, 4;
	st.global.u32 	[j], %r1061;
	ld.u8 	%r1062, [%rd121+1028];
	ld.global.nc.u8 	%rs287, [%rd122+4];
	cvt.s32.s8 	%r1063, %rs287;
	setp.ne.s32 	%p247, %r1062, %r1063;
	@%p247 bra 	$L__BB0_376;
	add.s32 	%r1382, %r1382, 1;
	st.global.u32 	[check], %r1382;
$L__BB0_376:
	add.s32 	%r1064, %r1381, 5;
	st.global.u32 	[j], %r1064;
	ld.u8 	%r1065, [%rd121+1029];
	ld.global.nc.u8 	%rs288, [%rd122+5];
	cvt.s32.s8 	%r1066, %rs288;
	setp.ne.s32 	%p248, %r1065, %r1066;
	@%p248 bra 	$L__BB0_378;
	add.s32 	%r1382, %r1382, 1;
	st.global.u32 	[check], %r1382;
$L__BB0_378:
	add.s32 	%r1067, %r1381, 6;
	st.global.u32 	[j], %r1067;
	ld.u8 	%r1068, [%rd121+1030];
	ld.global.nc.u8 	%rs289, [%rd122+6];
	cvt.s32.s8 	%r1069, %rs289;
	setp.ne.s32 	%p249, %r1068, %r1069;
	@%p249 bra 	$L__BB0_380;
	add.s32 	%r1382, %r1382, 1;
	st.global.u32 	[check], %r1382;
$L__BB0_380:
	add.s32 	%r1070, %r1381, 7;
	st.global.u32 	[j], %r1070;
	ld.u8 	%r1071, [%rd121+1031];
	ld.global.nc.u8 	%rs290, [%rd122+7];
	cvt.s32.s8 	%r1072, %rs290;
	setp.ne.s32 	%p250, %r1071, %r1072;
	@%p250 bra 	$L__BB0_382;
	add.s32 	%r1382, %r1382, 1;
	st.global.u32 	[check], %r1382;
$L__BB0_382:
	add.s32 	%r1381, %r1381, 8;
	st.global.u32 	[j], %r1381;
	setp.ne.s32 	%p251, %r1381, %r1397;
	@%p251 bra 	$L__BB0_366;
$L__BB0_383:
	setp.eq.s32 	%p252, %r352, 0;
	@%p252 bra 	$L__BB0_405;
	and.b32  	%r375, %r351, 3;
	setp.lt.u32 	%p253, %r352, 4;
	@%p253 bra 	$L__BB0_394;
	cvt.u64.u32 	%rd640, %r1397;
	add.s64 	%rd123, %rd120, %rd640;
	ld.u8 	%r1073, [%rd123+1024];
	add.s64 	%rd124, %rd646, %rd640;
	ld.global.nc.u8 	%rs291, [%rd124];
	cvt.s32.s8 	%r1074, %rs291;
	setp.ne.s32 	%p254, %r1073, %r1074;
	@%p254 bra 	$L__BB0_387;
	add.s32 	%r1382, %r1382, 1;
	st.global.u32 	[check], %r1382;
$L__BB0_387:
	add.s32 	%r1075, %r1397, 1;
	st.global.u32 	[j], %r1075;
	ld.u8 	%r1076, [%rd123+1025];
	ld.global.nc.u8 	%rs292, [%rd124+1];
	cvt.s32.s8 	%r1077, %rs292;
	setp.ne.s32 	%p255, %r1076, %r1077;
	@%p255 bra 	$L__BB0_389;
	add.s32 	%r1382, %r1382, 1;
	st.global.u32 	[check], %r1382;
$L__BB0_389:
	add.s32 	%r1078, %r1397, 2;
	st.global.u32 	[j], %r1078;
	ld.u8 	%r1079, [%rd123+1026];
	ld.global.nc.u8 	%rs293, [%rd124+2];
	cvt.s32.s8 	%r1080, %rs293;
	setp.ne.s32 	%p256, %r1079, %r1080;
	@%p256 bra 	$L__BB0_391;
	add.s32 	%r1382, %r1382, 1;
	st.global.u32 	[check], %r1382;
$L__BB0_391:
	add.s32 	%r1081, %r1397, 3;
	st.global.u32 	[j], %r1081;
	ld.u8 	%r1082, [%rd123+1027];
	ld.global.nc.u8 	%rs294, [%rd124+3];
	cvt.s32.s8 	%r1083, %rs294;
	setp.ne.s32 	%p257, %r1082, %r1083;
	@%p257 bra 	$L__BB0_393;
	add.s32 	%r1382, %r1382, 1;
	st.global.u32 	[check], %r1382;
$L__BB0_393:
	add.s32 	%r1397, %r1397, 4;
	st.global.u32 	[j], %r1397;
$L__BB0_394:
	setp.eq.s32 	%p258, %r375, 0;
	@%p258 bra 	$L__BB0_405;
	setp.eq.s32 	%p259, %r375, 1;
	@%p259 bra 	$L__BB0_401;
	cvt.s64.s32 	%rd642, %r1397;
	add.s64 	%rd125, %rd120, %rd642;
	ld.u8 	%r1084, [%rd125+1024];
	add.s64 	%rd126, %rd646, %rd642;
	ld.global.nc.u8 	%rs295, [%rd126];
	cvt.s32.s8 	%r1085, %rs295;
	setp.ne.s32 	%p260, %r1084, %r1085;
	@%p260 bra 	$L__BB0_398;
	add.s32 	%r1382, %r1382, 1;
	st.global.u32 	[check], %r1382;
$L__BB0_398:
	add.s32 	%r1086, %r1397, 1;
	st.global.u32 	[j], %r1086;
	ld.u8 	%r1087, [%rd125+1025];
	ld.global.nc.u8 	%rs296, [%rd126+1];
	cvt.s32.s8 	%r1088, %rs296;
	setp.ne.s32 	%p261, %r1087, %r1088;
	@%p261 bra 	$L__BB0_400;
	add.s32 	%r1382, %r1382, 1;
	st.global.u32 	[check], %r1382;
$L__BB0_400:
	add.s32 	%r1397, %r1397, 2;
	st.global.u32 	[j], %r1397;
$L__BB0_401:
	and.b32  	%r1089, %r351, 1;
	setp.eq.b32 	%p262, %r1089, 1;
	not.pred 	%p263, %p262;
	@%p263 bra 	$L__BB0_405;
	cvt.s64.s32 	%rd644, %r1397;
	add.s64 	%rd645, %rd120, %rd644;
	ld.u8 	%r1090, [%rd645+1024];
	add.s64 	%rd647, %rd646, %rd644;
	ld.global.nc.u8 	%rs297, [%rd647];
	cvt.s32.s8 	%r1091, %rs297;
	setp.ne.s32 	%p264, %r1090, %r1091;
	@%p264 bra 	$L__BB0_404;
	add.s32 	%r1382, %r1382, 1;
	st.global.u32 	[check], %r1382;
$L__BB0_404:
	add.s32 	%r1092, %r1397, 1;
	st.global.u32 	[j], %r1092;
$L__BB0_405:
	setp.ne.s32 	%p265, %r1382, %r351;
	@%p265 bra 	$L__BB0_411;
	mov.b32 	%r1094, 1;
	st.global.u32 	[found], %r1094;
	ld.u8 	%rs298, [%rd120+1046];
	mul.wide.u16 	%r1095, %rs298, 256;
	ld.u8 	%r1096, [%rd120+1047];
	or.b32  	%r397, %r1095, %r1096;
	cvt.u64.u32 	%rd648, %r397;
	add.s64 	%rd649, %rd119, %rd648;
	mov.b16 	%rs299, 0;
	st.u8 	[%rd649], %rs299;
	mov.b32 	%r1404, 0;
	st.global.u32 	[k], %r1404;
$L__BB0_407:
	ld.global.u64 	%rd650, [volume];
	ld.global.u32 	%r1097, [i];
	mul.lo.s32 	%r1098, %r1097, 26;
	cvt.s64.s32 	%rd651, %r1404;
	cvt.s64.s32 	%rd652, %r1098;
	add.s64 	%rd653, %rd652, %rd651;
	add.s64 	%rd654, %rd650, %rd653;
	mov.b16 	%rs300, 0;
	st.u8 	[%rd654+1024], %rs300;
	ld.global.u32 	%r1099, [k];
	add.s32 	%r1404, %r1099, 1;
	st.global.u32 	[k], %r1404;
	setp.lt.s32 	%p266, %r1099, 25;
	@%p266 bra 	$L__BB0_407;
	ld.global.u64 	%rd655, [volume];
	ld.global.u32 	%r1100, [i];
	mul.lo.s32 	%r1101, %r1100, 26;
	cvt.s64.s32 	%rd656, %r1101;
	add.s64 	%rd657, %rd655, %rd656;
	mov.b16 	%rs301, 255;
	st.u8 	[%rd657+1044], %rs301;
	mov.b32 	%r1102, 0;
	st.global.u32 	[k], %r1102;
	shl.b32 	%r400, %r397, 10;
$L__BB0_409:
	ld.global.u64 	%rd658, [volume];
	ld.global.s32 	%rd659, [i];
	cvt.u64.u32 	%rd660, %r400;
	add.s64 	%rd661, %rd660, %rd659;
	add.s64 	%rd662, %rd658, %rd661;
	mov.b16 	%rs302, 0;
	st.u8 	[%rd662+36864], %rs302;
	ld.global.u32 	%r1103, [k];
	add.s32 	%r1104, %r1103, 1;
	st.global.u32 	[k], %r1104;
	setp.lt.s32 	%p267, %r1103, 1023;
	@%p267 bra 	$L__BB0_409;
	ld.global.u32 	%r1405, [found];
$L__BB0_411:
	mov.b32 	%r1105, 0;
	st.global.u32 	[check], %r1105;
	setp.eq.s32 	%p283, %r1405, 0;
$L__BB0_412:
	not.pred 	%p268, %p283;
	@%p268 bra 	$L__BB0_414;
	ld.global.u32 	%r1106, [i];
	add.s32 	%r1379, %r1106, 1;
	st.global.u32 	[i], %r1379;
	setp.lt.s32 	%p269, %r1106, 1023;
	@%p269 bra 	$L__BB0_362;
$L__BB0_414:
	cvta.global.u64 	%rd664, %rd335;
	{ // callseq 15, 0
	.param .b64 param0;
	st.param.b64 	[param0], %rd664;
	.param .b64 param1;
	st.param.b64 	[param1], 0;
	.param .b32 retval0;
	call.uni (retval0), 
	vprintf, 
	(
	param0, 
	param1
	);
	ld.param.b32 	%r1108, [retval0];
	} // callseq 15
	mov.b32 	%r1410, 0;
	st.global.u32 	[valid], %r1410;
	st.global.u32 	[i], %r1410;
	ld.global.u64 	%rd824, [volume];
	mov.u32 	%r1409, %r1410;
$L__BB0_415:
	mul.lo.s32 	%r1110, %r1409, 26;
	cvt.s64.s32 	%rd665, %r1110;
	add.s64 	%rd666, %rd824, %rd665;
	ld.u8 	%rs7, [%rd666+1044];
	setp.eq.s16 	%p270, %rs7, 255;
	@%p270 bra 	$L__BB0_417;
	mul.lo.s32 	%r1111, %r1410, 6;
	cvt.s64.s32 	%rd667, %r1111;
	add.s64 	%rd668, %rd824, %rd667;
	st.u8 	[%rd668+27648], %rs7;
	ld.global.u64 	%rd669, [volume];
	ld.global.u32 	%r1112, [i];
	mul.lo.s32 	%r1113, %r1112, 26;
	cvt.s64.s32 	%rd670, %r1113;
	add.s64 	%rd671, %rd669, %rd670;
	ld.u8 	%rs303, [%rd671+1045];
	ld.global.u32 	%r1114, [valid];
	mul.lo.s32 	%r1115, %r1114, 6;
	cvt.s64.s32 	%rd672, %r1115;
	add.s64 	%rd673, %rd669, %rd672;
	st.u8 	[%rd673+27649], %rs303;
	ld.global.u64 	%rd674, [volume];
	ld.global.u32 	%r1116, [i];
	mul.lo.s32 	%r1117, %r1116, 26;
	cvt.s64.s32 	%rd675, %r1117;
	add.s64 	%rd676, %rd674, %rd675;
	ld.u8 	%rs304, [%rd676+1048];
	ld.global.u32 	%r1118, [valid];
	mul.lo.s32 	%r1119, %r1118, 6;
	cvt.s64.s32 	%rd677, %r1119;
	add.s64 	%rd678, %rd674, %rd677;
	st.u8 	[%rd678+27650], %rs304;
	ld.global.u64 	%rd679, [volume];
	ld.global.u32 	%r1120, [i];
	mul.lo.s32 	%r1121, %r1120, 26;
	cvt.s64.s32 	%rd680, %r1121;
	add.s64 	%rd681, %rd679, %rd680;
	ld.u8 	%rs305, [%rd681+1049];
	ld.global.u32 	%r1122, [valid];
	mul.lo.s32 	%r1123, %r1122, 6;
	cvt.s64.s32 	%rd682, %r1123;
	add.s64 	%rd683, %rd679, %rd682;
	st.u8 	[%rd683+27651], %rs305;
	ld.global.u32 	%r1124, [i];
	shr.s32 	%r1125, %r1124, 31;
	shr.u32 	%r1126, %r1125, 24;
	add.s32 	%r1127, %r1124, %r1126;
	shr.u32 	%r1128, %r1127, 8;
	ld.global.u64 	%rd684, [volume];
	ld.global.u32 	%r1129, [valid];
	mul.lo.s32 	%r1130, %r1129, 6;
	cvt.s64.s32 	%rd685, %r1130;
	add.s64 	%rd686, %rd684, %rd685;
	st.u8 	[%rd686+27652], %r1128;
	ld.global.u32 	%r1131, [i];
	ld.global.u64 	%rd687, [volume];
	ld.global.u32 	%r1132, [valid];
	mul.lo.s32 	%r1133, %r1132, 6;
	cvt.s64.s32 	%rd688, %r1133;
	add.s64 	%rd689, %rd687, %rd688;
	st.u8 	[%rd689+27653], %r1131;
	ld.global.u32 	%r1134, [valid];
	add.s32 	%r1410, %r1134, 1;
	st.global.u32 	[valid], %r1410;
	ld.global.u64 	%rd824, [volume];
	ld.global.u32 	%r1409, [i];
$L__BB0_417:
	add.s32 	%r411, %r1409, 1;
	st.global.u32 	[i], %r411;
	setp.lt.s32 	%p271, %r1409, 1023;
	mov.u32 	%r1409, %r411;
	@%p271 bra 	$L__BB0_415;
	add.s32 	%r1135, %r1410, -1;
	st.global.u32 	[i], %r1135;
	setp.lt.s32 	%p272, %r1410, 2;
	@%p272 bra 	$L__BB0_430;
$L__BB0_419:
	mov.b32 	%r1413, 1;
	st.global.u32 	[sp], %r1413;
	mov.b32 	%r1412, 0;
	st.global.u32 	[j], %r1412;
$L__BB0_420:
	ld.global.u64 	%rd690, [volume];
	mul.lo.s32 	%r1138, %r1412, 6;
	cvt.s64.s32 	%rd691, %r1138;
	add.s64 	%rd131, %rd690, %rd691;
	ld.u8 	%rs8, [%rd131+27648];
	mul.wide.u16 	%r1139, %rs8, 256;
	ld.u8 	%r1140, [%rd131+27649];
	or.b32  	%r414, %r1139, %r1140;
	ld.u8 	%rs306, [%rd131+27654];
	mul.wide.u16 	%r1141, %rs306, 256;
	ld.u8 	%r1142, [%rd131+27655];
	or.b32  	%r415, %r1141, %r1142;
	setp.ge.u32 	%p273, %r414, %r415;
	@%p273 bra 	$L__BB0_422;
	st.global.u8 	[temp1], %rs8;
	ld.u8 	%rs326, [%rd131+27649];
	st.global.u8 	[temp2], %rs326;
	ld.u8 	%rs327, [%rd131+27650];
	st.global.u8 	[temp3], %rs327;
	ld.u8 	%rs328, [%rd131+27651];
	st.global.u8 	[temp4], %rs328;
	ld.u8 	%rs329, [%rd131+27652];
	st.global.u8 	[temp5], %rs329;
	ld.u8 	%rs330, [%rd131+27653];
	st.global.u8 	[temp6], %rs330;
	ld.u8 	%rs331, [%rd131+27654];
	st.u8 	[%rd131+27648], %rs331;
	ld.global.u64 	%rd725, [volume];
	ld.global.u32 	%r1173, [j];
	mul.lo.s32 	%r1174, %r1173, 6;
	cvt.s64.s32 	%rd726, %r1174;
	add.s64 	%rd727, %rd725, %rd726;
	ld.u8 	%rs332, [%rd727+27655];
	st.u8 	[%rd727+27649], %rs332;
	ld.global.u64 	%rd728, [volume];
	ld.global.u32 	%r1175, [j];
	mul.lo.s32 	%r1176, %r1175, 6;
	cvt.s64.s32 	%rd729, %r1176;
	add.s64 	%rd730, %rd728, %rd729;
	ld.u8 	%rs333, [%rd730+27656];
	st.u8 	[%rd730+27650], %rs333;
	ld.global.u64 	%rd731, [volume];
	ld.global.u32 	%r1177, [j];
	mul.lo.s32 	%r1178, %r1177, 6;
	cvt.s64.s32 	%rd732, %r1178;
	add.s64 	%rd733, %rd731, %rd732;
	ld.u8 	%rs334, [%rd733+27657];
	st.u8 	[%rd733+27651], %rs334;
	ld.global.u64 	%rd734, [volume];
	ld.global.u32 	%r1179, [j];
	mul.lo.s32 	%r1180, %r1179, 6;
	cvt.s64.s32 	%rd735, %r1180;
	add.s64 	%rd736, %rd734, %rd735;
	ld.u8 	%rs335, [%rd736+27658];
	st.u8 	[%rd736+27652], %rs335;
	ld.global.u64 	%rd737, [volume];
	ld.global.u32 	%r1181, [j];
	mul.lo.s32 	%r1182, %r1181, 6;
	cvt.s64.s32 	%rd738, %r1182;
	add.s64 	%rd739, %rd737, %rd738;
	ld.u8 	%rs336, [%rd739+27659];
	st.u8 	[%rd739+27653], %rs336;
	ld.global.u8 	%rs337, [temp1];
	ld.global.u64 	%rd740, [volume];
	ld.global.u32 	%r1183, [j];
	mul.lo.s32 	%r1184, %r1183, 6;
	cvt.s64.s32 	%rd741, %r1184;
	add.s64 	%rd742, %rd740, %rd741;
	st.u8 	[%rd742+27654], %rs337;
	ld.global.u8 	%rs338, [temp2];
	ld.global.u64 	%rd743, [volume];
	ld.global.u32 	%r1185, [j];
	mul.lo.s32 	%r1186, %r1185, 6;
	cvt.s64.s32 	%rd744, %r1186;
	add.s64 	%rd745, %rd743, %rd744;
	st.u8 	[%rd745+27655], %rs338;
	ld.global.u8 	%rs339, [temp3];
	ld.global.u64 	%rd746, [volume];
	ld.global.u32 	%r1187, [j];
	mul.lo.s32 	%r1188, %r1187, 6;
	cvt.s64.s32 	%rd747, %r1188;
	add.s64 	%rd748, %rd746, %rd747;
	st.u8 	[%rd748+27656], %rs339;
	ld.global.u8 	%rs340, [temp4];
	ld.global.u64 	%rd749, [volume];
	ld.global.u32 	%r1189, [j];
	mul.lo.s32 	%r1190, %r1189, 6;
	cvt.s64.s32 	%rd750, %r1190;
	add.s64 	%rd751, %rd749, %rd750;
	st.u8 	[%rd751+27657], %rs340;
	ld.global.u8 	%rs341, [temp5];
	ld.global.u64 	%rd752, [volume];
	ld.global.u32 	%r1191, [j];
	mul.lo.s32 	%r1192, %r1191, 6;
	cvt.s64.s32 	%rd753, %r1192;
	add.s64 	%rd754, %rd752, %rd753;
	st.u8 	[%rd754+27658], %rs341;
	ld.global.u8 	%rs342, [temp6];
	ld.global.u64 	%rd755, [volume];
	ld.global.u32 	%r1193, [j];
	mul.lo.s32 	%r1194, %r1193, 6;
	cvt.s64.s32 	%rd756, %r1194;
	add.s64 	%rd757, %rd755, %rd756;
	st.u8 	[%rd757+27659], %rs342;
	mov.b32 	%r1413, 0;
	st.global.u32 	[sp], %r1413;
	bra.uni 	$L__BB0_426;
$L__BB0_422:
	setp.ne.s32 	%p274, %r414, %r415;
	@%p274 bra 	$L__BB0_426;
	ld.u8 	%rs307, [%rd131+27650];
	mul.wide.u16 	%r1143, %rs307, 256;
	ld.u8 	%r1144, [%rd131+27651];
	or.b32  	%r1145, %r1143, %r1144;
	ld.u8 	%rs308, [%rd131+27656];
	mul.wide.u16 	%r1146, %rs308, 256;
	ld.u8 	%r1147, [%rd131+27657];
	or.b32  	%r1148, %r1146, %r1147;
	setp.ge.u32 	%p275, %r1145, %r1148;
	@%p275 bra 	$L__BB0_425;
	st.global.u8 	[temp1], %rs8;
	ld.u8 	%rs309, [%rd131+27649];
	st.global.u8 	[temp2], %rs309;
	ld.u8 	%rs310, [%rd131+27650];
	st.global.u8 	[temp3], %rs310;
	ld.u8 	%rs311, [%rd131+27651];
	st.global.u8 	[temp4], %rs311;
	ld.u8 	%rs312, [%rd131+27652];
	st.global.u8 	[temp5], %rs312;
	ld.u8 	%rs313, [%rd131+27653];
	st.global.u8 	[temp6], %rs313;
	ld.u8 	%rs314, [%rd131+27654];
	st.u8 	[%rd131+27648], %rs314;
	ld.global.u64 	%rd692, [volume];
	ld.global.u32 	%r1149, [j];
	mul.lo.s32 	%r1150, %r1149, 6;
	cvt.s64.s32 	%rd693, %r1150;
	add.s64 	%rd694, %rd692, %rd693;
	ld.u8 	%rs315, [%rd694+27655];
	st.u8 	[%rd694+27649], %rs315;
	ld.global.u64 	%rd695, [volume];
	ld.global.u32 	%r1151, [j];
	mul.lo.s32 	%r1152, %r1151, 6;
	cvt.s64.s32 	%rd696, %r1152;
	add.s64 	%rd697, %rd695, %rd696;
	ld.u8 	%rs316, [%rd697+27656];
	st.u8 	[%rd697+27650], %rs316;
	ld.global.u64 	%rd698, [volume];
	ld.global.u32 	%r1153, [j];
	mul.lo.s32 	%r1154, %r1153, 6;
	cvt.s64.s32 	%rd699, %r1154;
	add.s64 	%rd700, %rd698, %rd699;
	ld.u8 	%rs317, [%rd700+27657];
	st.u8 	[%rd700+27651], %rs317;
	ld.global.u64 	%rd701, [volume];
	ld.global.u32 	%r1155, [j];
	mul.lo.s32 	%r1156, %r1155, 6;
	cvt.s64.s32 	%rd702, %r1156;
	add.s64 	%rd703, %rd701, %rd702;
	ld.u8 	%rs318, [%rd703+27658];
	st.u8 	[%rd703+27652], %rs318;
	ld.global.u64 	%rd704, [volume];
	ld.global.u32 	%r1157, [j];
	mul.lo.s32 	%r1158, %r1157, 6;
	cvt.s64.s32 	%rd705, %r1158;
	add.s64 	%rd706, %rd704, %rd705;
	ld.u8 	%rs319, [%rd706+27659];
	st.u8 	[%rd706+27653], %rs319;
	ld.global.u8 	%rs320, [temp1];
	ld.global.u64 	%rd707, [volume];
	ld.global.u32 	%r1159, [j];
	mul.lo.s32 	%r1160, %r1159, 6;
	cvt.s64.s32 	%rd708, %r1160;
	add.s64 	%rd709, %rd707, %rd708;
	st.u8 	[%rd709+27654], %rs320;
	ld.global.u8 	%rs321, [temp2];
	ld.global.u64 	%rd710, [volume];
	ld.global.u32 	%r1161, [j];
	mul.lo.s32 	%r1162, %r1161, 6;
	cvt.s64.s32 	%rd711, %r1162;
	add.s64 	%rd712, %rd710, %rd711;
	st.u8 	[%rd712+27655], %rs321;
	ld.global.u8 	%rs322, [temp3];
	ld.global.u64 	%rd713, [volume];
	ld.global.u32 	%r1163, [j];
	mul.lo.s32 	%r1164, %r1163, 6;
	cvt.s64.s32 	%rd714, %r1164;
	add.s64 	%rd715, %rd713, %rd714;
	st.u8 	[%rd715+27656], %rs322;
	ld.global.u8 	%rs323, [temp4];
	ld.global.u64 	%rd716, [volume];
	ld.global.u32 	%r1165, [j];
	mul.lo.s32 	%r1166, %r1165, 6;
	cvt.s64.s32 	%rd717, %r1166;
	add.s64 	%rd718, %rd716, %rd717;
	st.u8 	[%rd718+27657], %rs323;
	ld.global.u8 	%rs324, [temp5];
	ld.global.u64 	%rd719, [volume];
	ld.global.u32 	%r1167, [j];
	mul.lo.s32 	%r1168, %r1167, 6;
	cvt.s64.s32 	%rd720, %r1168;
	add.s64 	%rd721, %rd719, %rd720;
	st.u8 	[%rd721+27658], %rs324;
	ld.global.u8 	%rs325, [temp6];
	ld.global.u64 	%rd722, [volume];
	ld.global.u32 	%r1169, [j];
	mul.lo.s32 	%r1170, %r1169, 6;
	cvt.s64.s32 	%rd723, %r1170;
	add.s64 	%rd724, %rd722, %rd723;
	st.u8 	[%rd724+27659], %rs325;
$L__BB0_425:
	mov.b32 	%r1413, 0;
	st.global.u32 	[sp], %r1413;
$L__BB0_426:
	ld.global.u32 	%r1195, [j];
	add.s32 	%r1412, %r1195, 1;
	st.global.u32 	[j], %r1412;
	ld.global.u32 	%r418, [i];
	setp.lt.s32 	%p276, %r1195, %r418;
	@%p276 bra 	$L__BB0_420;
	setp.ne.s32 	%p277, %r1413, 0;
	@%p277 bra 	$L__BB0_429;
	add.s32 	%r1196, %r418, -1;
	st.global.u32 	[i], %r1196;
	setp.gt.s32 	%p278, %r418, 1;
	@%p278 bra 	$L__BB0_419;
$L__BB0_429:
	ld.global.u32 	%r1410, [valid];
$L__BB0_430:
	mov.b32 	%r1197, 0;
	st.global.u32 	[i], %r1197;
	setp.lt.s32 	%p279, %r1410, 1;
	@%p279 bra 	$L__BB0_437;
	mov.b32 	%r1415, 0;
	add.u64 	%rd760, %SP, 0;
$L__BB0_432:
	ld.global.u64 	%rd828, [volume];
	mul.lo.s32 	%r1200, %r1415, 6;
	cvt.s64.s32 	%rd758, %r1200;
	add.s64 	%rd759, %rd828, %rd758;
	ld.u8 	%rs343, [%rd759+27652];
	mul.wide.u16 	%r1201, %rs343, 256;
	ld.u8 	%r1202, [%rd759+27653];
	or.b32  	%r1421, %r1201, %r1202;
	st.global.u32 	[addr], %r1421;
	mov.b32 	%r1419, 0;
	st.global.u32 	[j], %r1419;
$L__BB0_433:
	cvta.to.local.u64 	%rd135, %rd760;
	mul.lo.s32 	%r1203, %r1421, 26;
	cvt.s64.s32 	%rd136, %r1419;
	cvt.s64.s32 	%rd761, %r1203;
	add.s64 	%rd762, %rd761, %rd136;
	add.s64 	%rd763, %rd828, %rd762;
	ld.u8 	%rs344, [%rd763+1024];
	setp.eq.s16 	%p280, %rs344, 0;
	@%p280 bra 	$L__BB0_435;
	mul.lo.s32 	%r1204, %r1421, 26;
	cvt.s64.s32 	%rd764, %r1204;
	add.s64 	%rd765, %rd764, %rd136;
	add.s64 	%rd766, %rd828, %rd765;
	ld.u8 	%r1205, [%rd766+1024];
	st.local.u32 	[%rd135], %r1205;
	mov.u64 	%rd767, $str$2;
	cvta.global.u64 	%rd768, %rd767;
	{ // callseq 16, 0
	.param .b64 param0;
	st.param.b64 	[param0], %rd768;
	.param .b64 param1;
	st.param.b64 	[param1], %rd760;
	.param .b32 retval0;
	call.uni (retval0), 
	vprintf, 
	(
	param0, 
	param1
	);
	ld.param.b32 	%r1206, [retval0];
	} // callseq 16
	ld.global.u64 	%rd828, [volume];
	ld.global.u32 	%r1421, [addr];
	ld.global.u32 	%r1419, [j];
$L__BB0_435:
	add.s32 	%r431, %r1419, 1;
	st.global.u32 	[j], %r431;
	setp.lt.s32 	%p281, %r1419, 19;
	mov.u32 	%r1419, %r431;
	@%p281 bra 	$L__BB0_433;
	mov.u64 	%rd770, $str$5;
	cvta.global.u64 	%rd771, %rd770;
	{ // callseq 17, 0
	.param .b64 param0;
	st.param.b64 	[param0], %rd771;
	.param .b64 param1;
	st.param.b64 	[param1], 0;
	.param .b32 retval0;
	call.uni (retval0), 
	vprintf, 
	(
	param0, 
	param1
	);
	ld.param.b32 	%r1208, [retval0];
	} // callseq 17
	ld.global.u64 	%rd772, [volume];
	ld.global.u32 	%r1210, [addr];
	mul.lo.s32 	%r1211, %r1210, 26;
	cvt.s64.s32 	%rd773, %r1211;
	add.s64 	%rd774, %rd772, %rd773;
	ld.u8 	%rs345, [%rd774+1044];
	mul.wide.u16 	%r1212, %rs345, 256;
	ld.u8 	%r1213, [%rd774+1045];
	or.b32  	%r1214, %r1212, %r1213;
	st.global.u32 	[sz], %r1214;
	st.local.u32 	[%rd135], %r1214;
	mov.u64 	%rd775, $str$6;
	cvta.global.u64 	%rd776, %rd775;
	{ // callseq 18, 0
	.param .b64 param0;
	st.param.b64 	[param0], %rd776;
	.param .b64 param1;
	st.param.b64 	[param1], %rd760;
	.param .b32 retval0;
	call.uni (retval0), 
	vprintf, 
	(
	param0, 
	param1
	);
	ld.param.b32 	%r1215, [retval0];
	} // callseq 18
	ld.global.u32 	%r1217, [i];
	add.s32 	%r1415, %r1217, 1;
	st.global.u32 	[i], %r1415;
	ld.global.u32 	%r1218, [valid];
	setp.lt.s32 	%p282, %r1415, %r1218;
	@%p282 bra 	$L__BB0_432;
$L__BB0_437:
	ret;

}


// ===== COMPILED SASS (sm_100) =====

	.target	sm_100

	.elftype	@"ET_EXEC"


//--------------------- .note.nv.tkinfo           --------------------------
	.section	.note.nv.tkinfo,"",@"SHT_NOTE"
	.sectionflags	@"SHF_NOTE_NV_TKINFO"
	.tkinfo
        /*0018*/ 	.word	0x00000002
        /*0030*/ 	.string	""
        /*0030*/ 	.string	"ptxas"
        /*0030*/ 	.string	"Cuda compilation tools, release 13.0, V13.0.88"
        /*0030*/ 	.string	"Build cuda_13.0.r13.0/compiler.36424714_0"
        /*0030*/ 	.string	"-arch sm_100 -m 64 "



//--------------------- .note.nv.cuinfo           --------------------------
	.section	.note.nv.cuinfo,"",@"SHT_NOTE"
	.sectionflags	@"SHF_NOTE_NV_CUINFO"
        /*0018*/ 	.short	0x0002
        /*001a*/ 	.short	0x0064
        /*001c*/ 	.short	0x0082
	.zero		2


//--------------------- .nv.info                  --------------------------
	.section	.nv.info,"",@"SHT_CUDA_INFO"
	.align	4


	//----- nvinfo : EIATTR_REGCOUNT
	.align		4
        /*0000*/ 	.byte	0x04, 0x2f
        /*0002*/ 	.short	(.L_30 - .L_29)
	.align		4
.L_29:
        /*0004*/ 	.word	index@(_Z8mykernelPhS_)
        /*0008*/ 	.word	0x00000020


	//----- nvinfo : EIATTR_FRAME_SIZE
	.align		4
.L_30:
        /*000c*/ 	.byte	0x04, 0x11
        /*000e*/ 	.short	(.L_32 - .L_31)
	.align		4
.L_31:
        /*0010*/ 	.word	index@(_Z8mykernelPhS_)
        /*0014*/ 	.word	0x00000028


	//----- nvinfo : EIATTR_MIN_STACK_SIZE
	.align		4
.L_32:
        /*0018*/ 	.byte	0x04, 0x12
        /*001a*/ 	.short	(.L_34 - .L_33)
	.align		4
.L_33:
        /*001c*/ 	.word	index@(_Z8mykernelPhS_)
        /*0020*/ 	.word	0x00000028
.L_34:


//--------------------- .nv.compat                --------------------------
	.section	.nv.compat,"",@"SHT_CUDA_COMPAT_INFO"
	.align	4
        /*0000*/ 	.byte	0x02, 0x09, 0x00, 0x00, 0x02, 0x02, 0x01, 0x00, 0x02, 0x05, 0x05, 0x00, 0x03, 0x07, 0x01, 0x01
        /*0010*/ 	.byte	0x02, 0x03, 0x00, 0x00, 0x02, 0x06, 0x01, 0x00, 0x04, 0x0b, 0x08, 0x00, 0x09, 0x00, 0x00, 0x00
        /*0020*/ 	.byte	0x00, 0x00, 0x00, 0x00


//--------------------- .nv.info._Z8mykernelPhS_  --------------------------
	.section	.nv.info._Z8mykernelPhS_,"",@"SHT_CUDA_INFO"
	.sectionflags	@""
	.align	4


	//----- nvinfo : EIATTR_CUDA_API_VERSION
	.align		4
        /*0000*/ 	.byte	0x04, 0x37
        /*0002*/ 	.short	(.L_36 - .L_35)
.L_35:
        /*0004*/ 	.word	0x00000082


	//----- nvinfo : EIATTR_KPARAM_INFO
	.align		4
.L_36:
        /*0008*/ 	.byte	0x04, 0x17
        /*000a*/ 	.short	(.L_38 - .L_37)
.L_37:
        /*000c*/ 	.word	0x00000000
        /*0010*/ 	.short	0x0001
        /*0012*/ 	.short	0x0008
        /*0014*/ 	.byte	0x00, 0xf5, 0x21, 0x00


	//----- nvinfo : EIATTR_KPARAM_INFO
	.align		4
.L_38:
        /*0018*/ 	.byte	0x04, 0x17
        /*001a*/ 	.short	(.L_40 - .L_39)
.L_39:
        /*001c*/ 	.word	0x00000000
        /*0020*/ 	.short	0x0000
        /*0022*/ 	.short	0x0000
        /*0024*/ 	.byte	0x00, 0xf5, 0x21, 0x00


	//----- nvinfo : EIATTR_SPARSE_MMA_MASK
	.align		4
.L_40:
        /*0028*/ 	.byte	0x03, 0x50
        /*002a*/ 	.short	0x0000


	//----- nvinfo : EIATTR_MAXREG_COUNT
	.align		4
        /*002c*/ 	.byte	0x03, 0x1b
        /*002e*/ 	.short	0x00ff


	//----- nvinfo : EIATTR_EXTERNS
	.align		4
        /*0030*/ 	.byte	0x04, 0x0f
        /*0032*/ 	.short	(.L_42 - .L_41)


	//   ....[0]....
	.align		4
.L_41:
        /*0034*/ 	.word	index@(vprintf)


	//----- nvinfo : EIATTR_MERCURY_ISA_VERSION
	.align		4
.L_42:
        /*0038*/ 	.byte	0x03, 0x5f
        /*003a*/ 	.short	0x0101


	//----- nvinfo : EIATTR_VRC_CTA_INIT_COUNT
	.align		4
        /*003c*/ 	.byte	0x02, 0x4a
	.zero		1
	.zero		1


	//----- nvinfo : EIATTR_SYSCALL_OFFSETS
	.align		4
        /*0040*/ 	.byte	0x04, 0x46
        /*0042*/ 	.short	(.L_44 - .L_43)


	//   ....[0]....
.L_43:
        /*0044*/ 	.word	0x00005b10


	//   ....[1]....
        /*0048*/ 	.word	0x00005cd0


	//   ....[2]....
        /*004c*/ 	.word	0x00006020


	//   ....[3]....
        /*0050*/ 	.word	0x00006110


	//   ....[4]....
        /*0054*/ 	.word	0x000062a0


	//   ....[5]....
        /*0058*/ 	.word	0x00007aa0


	//   ....[6]....
        /*005c*/ 	.word	0x00007c00


	//   ....[7]....
        /*0060*/ 	.word	0x00007d50


	//   ....[8]....
        /*0064*/ 	.word	0x00009970


	//   ....[9]....
        /*0068*/ 	.word	0x0000b1b0


	//   ....[10]....
        /*006c*/ 	.word	0x0000b320


	//   ....[11]....
        /*0070*/ 	.word	0x0000b470


	//   ....[12]....
        /*0074*/ 	.word	0x0000b580


	//   ....[13]....
        /*0078*/ 	.word	0x0000b8f0


	//   ....[14]....
        /*007c*/ 	.word	0x0000b9f0


	//   ....[15]....
        /*0080*/ 	.word	0x0000ccd0


	//   ....[16]....
        /*0084*/ 	.word	0x0000e4e0


	//   ....[17]....
        /*0088*/ 	.word	0x0000e640


	//   ....[18]....
        /*008c*/ 	.word	0x0000e790


	//----- nvinfo : EIATTR_EXIT_INSTR_OFFSETS
	.align		4
.L_44:
        /*0090*/ 	.byte	0x04, 0x1c
        /*0092*/ 	.short	(.L_46 - .L_45)


	//   ....[0]....
.L_45:
        /*0094*/ 	.word	0x0000e270


	//   ....[1]....
        /*0098*/ 	.word	0x0000e820


	//----- nvinfo : EIATTR_CRS_STACK_SIZE
	.align		4
.L_46:
        /*009c*/ 	.byte	0x04, 0x1e
        /*009e*/ 	.short	(.L_48 - .L_47)
.L_47:
        /*00a0*/ 	.word	0x00000000


	//----- nvinfo : EIATTR_CBANK_PARAM_SIZE
	.align		4
.L_48:
        /*00a4*/ 	.byte	0x03, 0x19
        /*00a6*/ 	.short	0x0010


	//----- nvinfo : EIATTR_PARAM_CBANK
	.align		4
        /*00a8*/ 	.byte	0x04, 0x0a
        /*00aa*/ 	.short	(.L_50 - .L_49)
	.align		4
.L_49:
        /*00ac*/ 	.word	index@(.nv.constant0._Z8mykernelPhS_)
        /*00b0*/ 	.short	0x0380
        /*00b2*/ 	.short	0x0010


	//----- nvinfo : EIATTR_SW_WAR
	.align		4
.L_50:
        /*00b4*/ 	.byte	0x04, 0x36
        /*00b6*/ 	.short	(.L_52 - .L_51)
.L_51:
        /*00b8*/ 	.word	0x00000008
.L_52:


//--------------------- .nv.callgraph             --------------------------
	.section	.nv.callgraph,"",@"SHT_CUDA_CALLGRAPH"
	.align	4
	.sectionentsize	8
	.align		4
        /*0000*/ 	.word	0x00000000
	.align		4
        /*0004*/ 	.word	0xffffffff
	.align		4
        /*0008*/ 	.word	index@(_Z8mykernelPhS_)
	.align		4
        /*000c*/ 	.word	index@(vprintf)
	.align		4
        /*0010*/ 	.word	0x00000000
	.align		4
        /*0014*/ 	.word	0xfffffffe
	.align		4
        /*0018*/ 	.word	0x00000000
	.align		4
        /*001c*/ 	.word	0xfffffffd
	.align		4
        /*0020*/ 	.word	0x00000000
	.align		4
        /*0024*/ 	.word	0xfffffffc


//--------------------- .nv.constant4             --------------------------
	.section	.nv.constant4,"a",@progbits
	.align	8
	.align		8
.nv.constant4:
        /*0000*/ 	.dword	vprintf
	.align		8
        /*0008*/ 	.dword	nowfile
	.align		8
        /*0010*/ 	.dword	ticking_time
	.align		8
        /*0018*/ 	.dword	sz
	.align		8
        /*0020*/ 	.dword	addr
	.align		8
        /*0028*/ 	.dword	i
	.align		8
        /*0030*/ 	.dword	j
	.align		8
        /*0038*/ 	.dword	k
	.align		8
        /*0040*/ 	.dword	len
	.align		8
        /*0048*/ 	.dword	existed
	.align		8
        /*0050*/ 	.dword	check
	.align		8
        /*0058*/ 	.dword	valid
	.align		8
        /*0060*/ 	.dword	found
	.align		8
        /*0068*/ 	.dword	sp
	.align		8
        /*0070*/ 	.dword	temp1
	.align		8
        /*0078*/ 	.dword	temp2
	.align		8
        /*0080*/ 	.dword	temp3
	.align		8
        /*0088*/ 	.dword	temp4
	.align		8
        /*0090*/ 	.dword	temp5
	.align		8
        /*0098*/ 	.dword	temp6
	.align		8
        /*00a0*/ 	.dword	volume
	.align		8
        /*00a8*/ 	.dword	$str
	.align		8
        /*00b0*/ 	.dword	$str$1
	.align		8
        /*00b8*/ 	.dword	$str$2
	.align		8
        /*00c0*/ 	.dword	$str$3
	.align		8
        /*00c8*/ 	.dword	$str$4
	.align		8
        /*00d0*/ 	.dword	$str$5
	.align		8
        /*00d8*/ 	.dword	$str$6
	.align		8
        /*00e0*/ 	.dword	$str$8
	.align		8
        /*00e8*/ 	.dword	$str$9


//--------------------- .text._Z8mykernelPhS_     --------------------------
	.section	.text._Z8mykernelPhS_,"ax",@progbits
	.align	128
        .global         _Z8mykernelPhS_
        .type           _Z8mykernelPhS_,@function
        .size           _Z8mykernelPhS_,(.L_x_214 - _Z8mykernelPhS_)
        .other          _Z8mykernelPhS_,@"STO_CUDA_ENTRY STV_DEFAULT"
_Z8mykernelPhS_:
.text._Z8mykernelPhS_:
[----:B------:R-:W0:Y:S08]  /*0000*/  LDC R1, c[0x0][0x37c] ;  /* 0x0000df00ff017b82 */ /* 0x000e300000000800 */
[----:B------:R-:W1:Y:S01]  /*0010*/  LDC.64 R4, c[0x4][0x50] ;  /* 0x01001400ff047b82 */ /* 0x000e620000000a00 */
[----:B------:R-:W1:Y:S01]  /*0020*/  LDCU.64 UR36, c[0x0][0x358] ;  /* 0x00006b00ff2477ac */ /* 0x000e620008000a00 */
[----:B------:R-:W-:-:S02]  /*0030*/  IMAD.MOV.U32 R17, RZ, RZ, -0x1 ;  /* 0xffffffffff117424 */ /* 0x000fc400078e00ff */
[----:B------:R-:W-:Y:S02]  /*0040*/  IMAD.MOV.U32 R21, RZ, RZ, 0x6 ;  /* 0x00000006ff157424 */ /* 0x000fe400078e00ff */
[----:B0-----:R-:W-:Y:S02]  /*0050*/  VIADD R1, R1, 0xffffffd8 ;  /* 0xffffffd801017836 */ /* 0x001fe40000000000 */
[----:B------:R-:W0:Y:S08]  /*0060*/  LDC.64 R6, c[0x4][0x48] ;  /* 0x01001200ff067b82 */ /* 0x000e300000000a00 */
[----:B------:R-:W2:Y:S08]  /*0070*/  LDC.64 R8, c[0x4][0x18] ;  /* 0x01000600ff087b82 */ /* 0x000eb00000000a00 */
[----:B------:R-:W3:Y:S01]  /*0080*/  LDC.64 R10, c[0x4][0x40] ;  /* 0x01001000ff0a7b82 */ /* 0x000ee20000000a00 */
[----:B-1----:R1:W-:Y:S07]  /*0090*/  STG.E desc[UR36][R4.64], RZ ;  /* 0x000000ff04007986 */ /* 0x0023ee000c101924 */
[----:B------:R-:W4:Y:S01]  /*00a0*/  LDC.64 R12, c[0x4][0x28] ;  /* 0x01000a00ff0c7b82 */ /* 0x000f220000000a00 */
[----:B0-----:R1:W-:Y:S07]  /*00b0*/  STG.E desc[UR36][R6.64], R17 ;  /* 0x0000001106007986 */ /* 0x0013ee000c101924 */
[----:B------:R-:W0:Y:S01]  /*00c0*/  LDC.64 R14, c[0x4][0xa0] ;  /* 0x01002800ff0e7b82 */ /* 0x000e220000000a00 */
[----:B--2---:R1:W-:Y:S04]  /*00d0*/  STG.E desc[UR36][R8.64], R21 ;  /* 0x0000001508007986 */ /* 0x0043e8000c101924 */
[----:B---3--:R1:W-:Y:S04]  /*00e0*/  STG.E desc[UR36][R10.64], R21 ;  /* 0x000000150a007986 */ /* 0x0083e8000c101924 */
[----:B----4-:R1:W-:Y:S04]  /*00f0*/  STG.E desc[UR36][R12.64], RZ ;  /* 0x000000ff0c007986 */ /* 0x0103e8000c101924 */
[----:B0-----:R-:W5:Y:S01]  /*0100*/  LDG.E.64 R14, desc[UR36][R14.64] ;  /* 0x000000240e0e7981 */ /* 0x001f62000c1e1b00 */
[----:B------:R-:W0:Y:S01]  /*0110*/  LDCU UR4, c[0x0][0x2f8] ;  /* 0x00005f00ff0477ac */ /* 0x000e220008000800 */
[----:B------:R-:W-:Y:S01]  /*0120*/  BSSY.RECONVERGENT B0, `(.L_x_0) ;  /* 0x0000082000007945 */ /* 0x000fe20003800200 */
[----:B------:R-:W-:Y:S01]  /*0130*/  IMAD.MOV.U32 R3, RZ, RZ, RZ ;  /* 0x000000ffff037224 */ /* 0x000fe200078e00ff */
[----:B------:R-:W2:Y:S01]  /*0140*/  LDCU UR5, c[0x0][0x2fc] ;  /* 0x00005f80ff0577ac */ /* 0x000ea20008000800 */
[----:B------:R-:W-:Y:S01]  /*0150*/  IMAD.MOV.U32 R0, RZ, RZ, -0x1 ;  /* 0xffffffffff007424 */ /* 0x000fe200078e00ff */
[----:B0-----:R-:W-:-:S04]  /*0160*/  IADD3 R18, P0, PT, R1, UR4, RZ ;  /* 0x0000000401127c10 */ /* 0x001fc8000ff1e0ff */
[----:B------:R-:W-:Y:S01]  /*0170*/  IADD3 R19, P1, PT, R18, 0x8, RZ ;  /* 0x0000000812137810 */ /* 0x000fe20007f3e0ff */
[----:B--2---:R-:W-:-:S04]  /*0180*/  IMAD.X R2, RZ, RZ, UR5, P0 ;  /* 0x00000005ff027e24 */ /* 0x004fc800080e06ff */
[----:B-1----:R-:W-:-:S08]  /*0190*/  IMAD.X R22, RZ, RZ, R2, P1 ;  /* 0x000000ffff167224 */ /* 0x002fd000008e0602 */
.L_x_6:
[----:B--2--5:R-:W-:-:S05]  /*01a0*/  IADD3 R4, P0, PT, R3, R14, RZ ;  /* 0x0000000e03047210 */ /* 0x024fca0007f1e0ff */
[----:B------:R-:W-:-:S05]  /*01b0*/  IMAD.X R5, RZ, RZ, R15, P0 ;  /* 0x000000ffff057224 */ /* 0x000fca00000e060f */
[----:B------:R-:W2:Y:S01]  /*01c0*/  LD.E.U8 R6, desc[UR36][R4.64] ;  /* 0x0000002404067980 */ /* 0x000ea2000c101100 */
[----:B------:R-:W-:Y:S01]  /*01d0*/  BSSY.RELIABLE B11, `(.L_x_1) ;  /* 0x00000360000b7945 */ /* 0x000fe20003800100 */
[----:B--2---:R-:W-:-:S13]  /*01e0*/  ISETP.NE.AND P0, PT, R6, 0x1, PT ;  /* 0x000000010600780c */ /* 0x004fda0003f05270 */
[----:B------:R-:W-:Y:S05]  /*01f0*/  @P0 BRA `(.L_x_2) ;  /* 0x0000000000cc0947 */ /* 0x000fea0003800000 */
[----:B------:R-:W0:Y:S01]  /*0200*/  LDC.64 R8, c[0x4][0x30] ;  /* 0x01000c00ff087b82 */ /* 0x000e220000000a00 */
[----:B------:R-:W-:-:S05]  /*0210*/  IMAD R11, R3, 0x1a, RZ ;  /* 0x0000001a030b7824 */ /* 0x000fca00078e02ff */
[----:B------:R-:W-:-:S05]  /*0220*/  IADD3 R10, P0, PT, R11, R14, RZ ;  /* 0x0000000e0b0a7210 */ /* 0x000fca0007f1e0ff */
[----:B------:R-:W-:Y:S01]  /*0230*/  IMAD.X R11, RZ, RZ, R15, P0 ;  /* 0x000000ffff0b7224 */ /* 0x000fe200000e060f */
[----:B0-----:R-:W-:Y:S04]  /*0240*/  STG.E desc[UR36][R8.64], RZ ;  /* 0x000000ff08007986 */ /* 0x001fe8000c101924 */
[----:B------:R-:W2:Y:S01]  /*0250*/  LD.E.U8 R12, desc[UR36][R10.64+0x400] ;  /* 0x000400240a0c7980 */ /* 0x000ea2000c101100 */
[----:B------:R-:W0:Y:S01]  /*0260*/  LDC.64 R6, c[0x4][0x50] ;  /* 0x01001400ff067b82 */ /* 0x000e220000000a00 */
[----:B------:R-:W-:Y:S01]  /*0270*/  IMAD.MOV.U32 R13, RZ, RZ, 0x1 ;  /* 0x00000001ff0d7424 */ /* 0x000fe200078e00ff */
[----:B--2---:R-:W-:-:S13]  /*0280*/  ISETP.NE.AND P0, PT, R12, 0x74, PT ;  /* 0x000000740c00780c */ /* 0x004fda0003f05270 */
[----:B0-----:R-:W-:Y:S04]  /*0290*/  @!P0 STG.E desc[UR36][R6.64], R13 ;  /* 0x0000000d06008986 */ /* 0x001fe8000c101924 */
[----:B------:R0:W-:Y:S04]  /*02a0*/  STG.E desc[UR36][R8.64], R13 ;  /* 0x0000000d08007986 */ /* 0x0001e8000c101924 */
[----:B------:R-:W2:Y:S01]  /*02b0*/  LD.E.U8 R12, desc[UR36][R10.64+0x401] ;  /* 0x000401240a0c7980 */ /* 0x000ea2000c101100 */
[----:B------:R-:W-:Y:S02]  /*02c0*/  IMAD.MOV.U32 R17, RZ, RZ, RZ ;  /* 0x000000ffff117224 */ /* 0x000fe400078e00ff */
[----:B------:R-:W-:-:S02]  /*02d0*/  @!P0 IMAD.MOV.U32 R17, RZ, RZ, 0x1 ;  /* 0x00000001ff118424 */ /* 0x000fc400078e00ff */
[----:B------:R-:W-:Y:S01]  /*02e0*/  IMAD.MOV.U32 R21, RZ, RZ, 0x2 ;  /* 0x00000002ff157424 */ /* 0x000fe200078e00ff */
[----:B--2---:R-:W-:-:S13]  /*02f0*/  ISETP.NE.AND P1, PT, R12, 0x2e, PT ;  /* 0x0000002e0c00780c */ /* 0x004fda0003f25270 */
[----:B------:R-:W-:-:S05]  /*0300*/  @!P1 VIADD R17, R17, 0x1 ;  /* 0x0000000111119836 */ /* 0x000fca0000000000 */
[----:B------:R1:W-:Y:S04]  /*0310*/  @!P1 STG.E desc[UR36][R6.64], R17 ;  /* 0x0000001106009986 */ /* 0x0003e8000c101924 */
[----:B------:R-:W-:Y:S04]  /*0320*/  STG.E desc[UR36][R8.64], R21 ;  /* 0x0000001508007986 */ /* 0x000fe8000c101924 */
[----:B------:R-:W2:Y:S01]  /*0330*/  LD.E.U8 R12, desc[UR36][R10.64+0x402] ;  /* 0x000402240a0c7980 */ /* 0x000ea2000c101100 */
[----:B0-----:R-:W-:Y:S01]  /*0340*/  IMAD.MOV.U32 R13, RZ, RZ, 0x3 ;  /* 0x00000003ff0d7424 */ /* 0x001fe200078e00ff */
[----:B--2---:R-:W-:-:S13]  /*0350*/  ISETP.NE.AND P0, PT, R12, 0x74, PT ;  /* 0x000000740c00780c */ /* 0x004fda0003f05270 */
[----:B-1----:R-:W-:-:S05]  /*0360*/  @!P0 VIADD R17, R17, 0x1 ;  /* 0x0000000111118836 */ /* 0x002fca0000000000 */
[----:B------:R0:W-:Y:S04]  /*0370*/  @!P0 STG.E desc[UR36][R6.64], R17 ;  /* 0x0000001106008986 */ /* 0x0001e8000c101924 */
[----:B------:R-:W-:Y:S04]  /*0380*/  STG.E desc[UR36][R8.64], R13 ;  /* 0x0000000d08007986 */ /* 0x000fe8000c101924 */
[----:B------:R-:W2:Y:S01]  /*0390*/  LD.E.U8 R12, desc[UR36][R10.64+0x403] ;  /* 0x000403240a0c7980 */ /* 0x000ea2000c101100 */
[----:B------:R-:W-:Y:S01]  /*03a0*/  IMAD.MOV.U32 R23, RZ, RZ, 0x4 ;  /* 0x00000004ff177424 */ /* 0x000fe200078e00ff */
[----:B--2---:R-:W-:-:S13]  /*03b0*/  ISETP.NE.AND P0, PT, R12, 0x78, PT ;  /* 0x000000780c00780c */ /* 0x004fda0003f05270 */
[----:B0-----:R-:W-:-:S05]  /*03c0*/  @!P0 VIADD R17, R17, 0x1 ;  /* 0x0000000111118836 */ /* 0x001fca0000000000 */
[----:B------:R0:W-:Y:S04]  /*03d0*/  @!P0 STG.E desc[UR36][R6.64], R17 ;  /* 0x0000001106008986 */ /* 0x0001e8000c101924 */
[----:B------:R1:W-:Y:S04]  /*03e0*/  STG.E desc[UR36][R8.64], R23 ;  /* 0x0000001708007986 */ /* 0x0003e8000c101924 */
[----:B------:R-:W2:Y:S01]  /*03f0*/  LD.E.U8 R12, desc[UR36][R10.64+0x404] ;  /* 0x000404240a0c7980 */ /* 0x000ea2000c101100 */
[----:B------:R-:W-:Y:S01]  /*0400*/  IMAD.MOV.U32 R21, RZ, RZ, 0x5 ;  /* 0x00000005ff157424 */ /* 0x000fe200078e00ff */
[----:B--2---:R-:W-:-:S13]  /*0410*/  ISETP.NE.AND P0, PT, R12, 0x74, PT ;  /* 0x000000740c00780c */ /* 0x004fda0003f05270 */
[----:B0-----:R-:W-:-:S05]  /*0420*/  @!P0 VIADD R17, R17, 0x1 ;  /* 0x0000000111118836 */ /* 0x001fca0000000000 */
[----:B------:R0:W-:Y:S04]  /*0430*/  @!P0 STG.E desc[UR36][R6.64], R17 ;  /* 0x0000001106008986 */ /* 0x0001e8000c101924 */
[----:B------:R0:W-:Y:S04]  /*0440*/  STG.E desc[UR36][R8.64], R21 ;  /* 0x0000001508007986 */ /* 0x0001e8000c101924 */
[----:B------:R-:W2:Y:S01]  /*0450*/  LD.E.U8 R12, desc[UR36][R10.64+0x405] ;  /* 0x000405240a0c7980 */ /* 0x000ea2000c101100 */
[----:B------:R-:W-:Y:S02]  /*0460*/  VIADD R16, R17, 0x1 ;  /* 0x0000000111107836 */ /* 0x000fe40000000000 */
[----:B-1----:R-:W-:-:S05]  /*0470*/  IMAD.MOV.U32 R23, RZ, RZ, 0x6 ;  /* 0x00000006ff177424 */ /* 0x002fca00078e00ff */
[----:B------:R0:W-:Y:S01]  /*0480*/  STG.E desc[UR36][R8.64], R23 ;  /* 0x0000001708007986 */ /* 0x0001e2000c101924 */
[----:B--2---:R-:W-:-:S13]  /*0490*/  ISETP.NE.AND P0, PT, R12, RZ, PT ;  /* 0x000000ff0c00720c */ /* 0x004fda0003f05270 */
[----:B------:R-:W-:-:S05]  /*04a0*/  @P0 IMAD.MOV R16, RZ, RZ, R17 ;  /* 0x000000ffff100224 */ /* 0x000fca00078e0211 */
[C---:B------:R-:W-:Y:S02]  /*04b0*/  ISETP.NE.AND P0, PT, R16.reuse, 0x6, PT ;  /* 0x000000061000780c */ /* 0x040fe40003f05270 */
[----:B------:R-:W-:-:S11]  /*04c0*/  ISETP.NE.AND P1, PT, R16, 0x6, PT ;  /* 0x000000061000780c */ /* 0x000fd60003f25270 */
[----:B------:R-:W1:Y:S01]  /*04d0*/  @!P0 LDC.64 R12, c[0x4][0x48] ;  /* 0x01001200ff0c8b82 */ /* 0x000e620000000a00 */
[----:B------:R-:W-:Y:S01]  /*04e0*/  @!P0 IMAD.MOV.U32 R0, RZ, RZ, R3 ;  /* 0x000000ffff008224 */ /* 0x000fe200078e0003 */
[----:B------:R-:W-:Y:S05]  /*04f0*/  @!P1 BREAK.RELIABLE B11 ;  /* 0x00000000000b9942 */ /* 0x000fea0003800100 */
[----:B-1----:R0:W-:Y:S04]  /*0500*/  @!P0 STG.E desc[UR36][R12.64], R3 ;  /* 0x000000030c008986 */ /* 0x0021e8000c101924 */
[----:B------:R0:W-:Y:S01]  /*0510*/  STG.E desc[UR36][R6.64], RZ ;  /* 0x000000ff06007986 */ /* 0x0001e2000c101924 */
[----:B------:R-:W-:Y:S05]  /*0520*/  @!P1 BRA `(.L_x_3) ;  /* 0x0000000400049947 */ /* 0x000fea0003800000 */
.L_x_2:
[----:B------:R-:W-:Y:S05]  /*0530*/  BSYNC.RELIABLE B11 ;  /* 0x00000000000b7941 */ /* 0x000fea0003800100 */
.L_x_1:
[----:B0-----:R-:W0:Y:S01]  /*0540*/  LDC.64 R6, c[0x4][0x28] ;  /* 0x01000a00ff067b82 */ /* 0x001e220000000a00 */
[----:B------:R-:W-:-:S05]  /*0550*/  VIADD R13, R3, 0x1 ;  /* 0x00000001030d7836 */ /* 0x000fca0000000000 */
[----:B0-----:R0:W-:Y:S04]  /*0560*/  STG.E desc[UR36][R6.64], R13 ;  /* 0x0000000d06007986 */ /* 0x0011e8000c101924 */
[----:B------:R-:W2:Y:S01]  /*0570*/  LD.E.U8 R4, desc[UR36][R4.64+0x1] ;  /* 0x0000012404047980 */ /* 0x000ea2000c101100 */
[----:B------:R-:W-:Y:S01]  /*0580*/  BSSY.RELIABLE B1, `(.L_x_4) ;  /* 0x0000037000017945 */ /* 0x000fe20003800100 */
[----:B--2---:R-:W-:-:S13]  /*0590*/  ISETP.NE.AND P0, PT, R4, 0x1, PT ;  /* 0x000000010400780c */ /* 0x004fda0003f05270 */
[----:B0-----:R-:W-:Y:S05]  /*05a0*/  @P0 BRA `(.L_x_5) ;  /* 0x0000000000d00947 */ /* 0x001fea0003800000 */
[----:B------:R-:W0:Y:S01]  /*05b0*/  LDC.64 R4, c[0x4][0x30] ;  /* 0x01000c00ff047b82 */ /* 0x000e220000000a00 */
[----:B------:R-:W-:-:S04]  /*05c0*/  IMAD.MOV.U32 R8, RZ, RZ, 0x1a ;  /* 0x0000001aff087424 */ /* 0x000fc800078e00ff */
[----:B------:R-:W-:-:S05]  /*05d0*/  IMAD R11, R3, R8, 0x1a ;  /* 0x0000001a030b7424 */ /* 0x000fca00078e0208 */
        /* <DEDUP_REMOVED lines=35> */
[----:B------:R-:W3:Y:S01]  /*0810*/  LD.E.U8 R12, desc[UR36][R10.64+0x405] ;  /* 0x000405240a0c7980 */ /* 0x000ee2000c101100 */
[----:B-1----:R-:W-:-:S05]  /*0820*/  IMAD.MOV.U32 R25, RZ, RZ, 0x6 ;  /* 0x00000006ff197424 */ /* 0x002fca00078e00ff */
[----:B------:R2:W-:Y:S01]  /*0830*/  STG.E desc[UR36][R4.64], R25 ;  /* 0x0000001904007986 */ /* 0x0005e2000c101924 */
[----:B---3--:R-:W-:Y:S01]  /*0840*/  ISETP.NE.AND P0, PT, R12, RZ, PT ;  /* 0x000000ff0c00720c */ /* 0x008fe20003f05270 */
[----:B------:R-:W-:-:S12]  /*0850*/  VIADD R12, R21, 0x1 ;  /* 0x00000001150c7836 */ /* 0x000fd80000000000 */
[----:B------:R-:W-:-:S05]  /*0860*/  @P0 IMAD.MOV R12, RZ, RZ, R21 ;  /* 0x000000ffff0c0224 */ /* 0x000fca00078e0215 */
[C---:B------:R-:W-:Y:S02]  /*0870*/  ISETP.NE.AND P0, PT, R12.reuse, 0x6, PT ;  /* 0x000000060c00780c */ /* 0x040fe40003f05270 */
[----:B------:R-:W-:-:S11]  /*0880*/  ISETP.NE.AND P1, PT, R12, 0x6, PT ;  /* 0x000000060c00780c */ /* 0x000fd60003f25270 */
[----:B------:R-:W0:Y:S01]  /*0890*/  @!P0 LDC.64 R16, c[0x4][0x48] ;  /* 0x01001200ff108b82 */ /* 0x000e220000000a00 */
[----:B------:R-:W-:Y:S01]  /*08a0*/  @!P0 IMAD.MOV.U32 R0, RZ, RZ, R13 ;  /* 0x000000ffff008224 */ /* 0x000fe200078e000d */
[----:B------:R-:W-:Y:S05]  /*08b0*/  @!P1 BREAK.RELIABLE B1 ;  /* 0x0000000000019942 */ /* 0x000fea0003800100 */
[----:B0-----:R2:W-:Y:S04]  /*08c0*/  @!P0 STG.E desc[UR36][R16.64], R13 ;  /* 0x0000000d10008986 */ /* 0x0015e8000c101924 */
[----:B------:R2:W-:Y:S01]  /*08d0*/  STG.E desc[UR36][R8.64], RZ ;  /* 0x000000ff08007986 */ /* 0x0005e2000c101924 */
[----:B------:R-:W-:Y:S05]  /*08e0*/  @!P1 BRA `(.L_x_3) ;  /* 0x0000000000149947 */ /* 0x000fea0003800000 */
.L_x_5:
[----:B------:R-:W-:Y:S05]  /*08f0*/  BSYNC.RELIABLE B1 ;  /* 0x0000000000017941 */ /* 0x000fea0003800100 */
.L_x_4:
[----:B------:R-:W-:-:S05]  /*0900*/  VIADD R3, R3, 0x2 ;  /* 0x0000000203037836 */ /* 0x000fca0000000000 */
[----:B------:R1:W-:Y:S01]  /*0910*/  STG.E desc[UR36][R6.64], R3 ;  /* 0x0000000306007986 */ /* 0x0003e2000c101924 */
[----:B------:R-:W-:-:S13]  /*0920*/  ISETP.NE.AND P0, PT, R3, 0x400, PT ;  /* 0x000004000300780c */ /* 0x000fda0003f05270 */
[----:B-1----:R-:W-:Y:S05]  /*0930*/  @P0 BRA `(.L_x_6) ;  /* 0xfffffff800180947 */ /* 0x002fea000383ffff */
.L_x_3:
[----:B------:R-:W-:Y:S05]  /*0940*/  BSYNC.RECONVERGENT B0 ;  /* 0x0000000000007941 */ /* 0x000fea0003800200 */
.L_x_0:
[----:B------:R-:W-:Y:S05]  /*0950*/  WARPSYNC.ALL ;  /* 0x0000000000007948 */ /* 0x000fea0003800000 */
[----:B------:R-:W1:Y:S01]  /*0960*/  LDCU.64 UR10, c[0x4][0xe0] ;  /* 0x01001c00ff0a77ac */ /* 0x000e620008000a00 */
[----:B0-----:R-:W0:Y:S01]  /*0970*/  LDC.64 R6, c[0x4][0x40] ;  /* 0x01001000ff067b82 */ /* 0x001e220000000a00 */
[----:B------:R-:W-:Y:S01]  /*0980*/  ISETP.NE.AND P0, PT, R0, -0x1, PT ;  /* 0xffffffff0000780c */ /* 0x000fe20003f05270 */
[----:B------:R-:W-:Y:S01]  /*0990*/  BSSY.RECONVERGENT B0, `(.L_x_7) ;  /* 0x00000e4000007945 */ /* 0x000fe20003800200 */
[----:B------:R-:W-:Y:S01]  /*09a0*/  UMOV UR6, 0x4 ;  /* 0x0000000400067882 */ /* 0x000fe20000000000 */
[----:B------:R-:W-:-:S04]  /*09b0*/  UMOV UR7, 0x0 ;  /* 0x0000000000077882 */ /* 0x000fc80000000000 */
[----:B--2---:R-:W2:Y:S01]  /*09c0*/  LDC.64 R8, c[0x4][0x28] ;  /* 0x01000a00ff087b82 */ /* 0x004ea20000000a00 */
[----:B-1----:R-:W-:-:S05]  /*09d0*/  UIMAD.WIDE.U32 UR6, UR10, 0x1, UR6 ;  /* 0x000000010a0678a5 */ /* 0x002fca000f8e0006 */
[----:B------:R-:W-:Y:S07]  /*09e0*/  @!P0 BRA `(.L_x_8) ;  /* 0x0000000000788947 */ /* 0x000fee0003800000 */
[----:B------:R-:W1:Y:S01]  /*09f0*/  LDC.64 R10, c[0x4][0x18] ;  /* 0x01000600ff0a7b82 */ /* 0x000e620000000a00 */
[----:B------:R-:W-:Y:S01]  /*0a00*/  IMAD.MOV.U32 R13, RZ, RZ, 0x6 ;  /* 0x00000006ff0d7424 */ /* 0x000fe200078e00ff */
[----:B------:R-:W-:Y:S01]  /*0a10*/  UIADD3 UR8, UPT, UPT, UR7, UR11, URZ ;  /* 0x0000000b07087290 */ /* 0x000fe2000fffe0ff */
[----:B------:R-:W-:Y:S01]  /*0a20*/  IMAD.MOV.U32 R4, RZ, RZ, 0x78742e74 ;  /* 0x78742e74ff047424 */ /* 0x000fe200078e00ff */
[----:B------:R-:W-:Y:S01]  /*0a30*/  UMOV UR4, UR6 ;  /* 0x0000000600047c82 */ /* 0x000fe20008000000 */
[----:B------:R-:W-:Y:S01]  /*0a40*/  VIADD R3, R1, 0xc ;  /* 0x0000000c01037836 */ /* 0x000fe20000000000 */
[----:B------:R-:W-:Y:S02]  /*0a50*/  UMOV UR5, 0x4 ;  /* 0x0000000400057882 */ /* 0x000fe40000000000 */
[----:B------:R3:W-:Y:S04]  /*0a60*/  STL [R1+0x8], R4 ;  /* 0x0000080401007387 */ /* 0x0007e80000100800 */
[----:B-1----:R3:W-:Y:S04]  /*0a70*/  STG.E desc[UR36][R10.64], R13 ;  /* 0x0000000d0a007986 */ /* 0x0027e8000c101924 */
[----:B0-----:R3:W-:Y:S02]  /*0a80*/  STG.E desc[UR36][R6.64], R13 ;  /* 0x0000000d06007986 */ /* 0x0017e4000c101924 */
.L_x_9:
[----:B---3--:R-:W-:Y:S02]  /*0a90*/  IMAD.U32 R4, RZ, RZ, UR4 ;  /* 0x00000004ff047e24 */ /* 0x008fe4000f8e00ff */
[----:B------:R-:W-:-:S05]  /*0aa0*/  IMAD.U32 R5, RZ, RZ, UR8 ;  /* 0x00000008ff057e24 */ /* 0x000fca000f8e00ff */
[----:B------:R-:W3:Y:S01]  /*0ab0*/  LDG.E.U8.CONSTANT R4, desc[UR36][R4.64] ;  /* 0x0000002404047981 */ /* 0x000ee2000c1e9100 */
[----:B------:R-:W-:Y:S02]  /*0ac0*/  UIADD3 UR4, UP0, UPT, UR4, 0x1, URZ ;  /* 0x0000000104047890 */ /* 0x000fe4000ff1e0ff */
[----:B------:R-:W-:Y:S02]  /*0ad0*/  UIADD3 UR5, UPT, UPT, UR5, 0x1, URZ ;  /* 0x0000000105057890 */ /* 0x000fe4000fffe0ff */
[----:B------:R-:W-:Y:S02]  /*0ae0*/  UIADD3.X UR8, UPT, UPT, URZ, UR8, URZ, UP0, !UPT ;  /* 0x00000008ff087290 */ /* 0x000fe400087fe4ff */
[----:B------:R-:W-:Y:S01]  /*0af0*/  UISETP.NE.AND UP0, UPT, UR5, 0x6, UPT ;  /* 0x000000060500788c */ /* 0x000fe2000bf05270 */
[----:B---3--:R0:W-:Y:S02]  /*0b00*/  STL.U8 [R3], R4 ;  /* 0x0000000403007387 */ /* 0x0081e40000100000 */
[----:B0-----:R-:W-:-:S06]  /*0b10*/  VIADD R3, R3, 0x1 ;  /* 0x0000000103037836 */ /* 0x001fcc0000000000 */
[----:B------:R-:W-:Y:S05]  /*0b20*/  BRA.U UP0, `(.L_x_9) ;  /* 0xfffffffd00d87547 */ /* 0x000fea000b83ffff */
[----:B------:R-:W0:Y:S01]  /*0b30*/  LDC.64 R4, c[0x4][0x8] ;  /* 0x01000200ff047b82 */ /* 0x000e220000000a00 */
[----:B------:R-:W-:Y:S01]  /*0b40*/  IMAD R3, R0, 0x1a, RZ ;  /* 0x0000001a00037824 */ /* 0x000fe200078e02ff */
[----:B--2---:R1:W-:Y:S04]  /*0b50*/  STG.E desc[UR36][R8.64], R13 ;  /* 0x0000000d08007986 */ /* 0x0043e8000c101924 */
[----:B------:R-:W-:-:S04]  /*0b60*/  IADD3 R14, P0, PT, R3, R14, RZ ;  /* 0x0000000e030e7210 */ /* 0x000fc80007f1e0ff */
[----:B------:R-:W-:Y:S01]  /*0b70*/  LEA.HI.X.SX32 R15, R3, R15, 0x1, P0 ;  /* 0x0000000f030f7211 */ /* 0x000fe200000f0eff */
[----:B0-----:R1:W-:Y:S04]  /*0b80*/  STG.E desc[UR36][R4.64], R0 ;  /* 0x0000000004007986 */ /* 0x0013e8000c101924 */
[----:B------:R-:W2:Y:S04]  /*0b90*/  LD.E.U8 R3, desc[UR36][R14.64+0x414] ;  /* 0x000414240e037980 */ /* 0x000ea8000c101100 */
[----:B------:R-:W2:Y:S02]  /*0ba0*/  LD.E.U8 R10, desc[UR36][R14.64+0x415] ;  /* 0x000415240e0a7980 */ /* 0x000ea4000c101100 */
[----:B--2---:R-:W-:Y:S01]  /*0bb0*/  IMAD R16, R3, 0x100, R10 ;  /* 0x0000010003107824 */ /* 0x004fe200078e020a */
[----:B-1----:R-:W-:Y:S06]  /*0bc0*/  BRA `(.L_x_10) ;  /* 0x0000000c00007947 */ /* 0x002fec0003800000 */
.L_x_8:
[----:B------:R-:W1:Y:S01]  /*0bd0*/  LDC.64 R10, c[0x4][0x18] ;  /* 0x01000600ff0a7b82 */ /* 0x000e620000000a00 */
[----:B------:R-:W-:Y:S01]  /*0be0*/  IMAD.MOV.U32 R3, RZ, RZ, 0x6 ;  /* 0x00000006ff037424 */ /* 0x000fe200078e00ff */
[----:B------:R-:W-:Y:S01]  /*0bf0*/  UIADD3 UR5, UP0, UPT, UR10, 0x4, URZ ;  /* 0x000000040a057890 */ /* 0x000fe2000ff1e0ff */
[----:B------:R-:W-:Y:S01]  /*0c00*/  IMAD.MOV.U32 R4, RZ, RZ, 0x78742e74 ;  /* 0x78742e74ff047424 */ /* 0x000fe200078e00ff */
[----:B------:R-:W-:Y:S01]  /*0c10*/  UMOV UR4, URZ ;  /* 0x000000ff00047c82 */ /* 0x000fe20008000000 */
[----:B------:R-:W-:Y:S01]  /*0c20*/  VIADD R0, R1, 0xc ;  /* 0x0000000c01007836 */ /* 0x000fe20000000000 */
[----:B------:R-:W-:Y:S02]  /*0c30*/  UIADD3.X UR8, UPT, UPT, URZ, UR11, URZ, UP0, !UPT ;  /* 0x0000000bff087290 */ /* 0x000fe400087fe4ff */
[----:B------:R-:W3:Y:S01]  /*0c40*/  LDC.64 R12, c[0x4][0x40] ;  /* 0x01001000ff0c7b82 */ /* 0x000ee20000000a00 */
[----:B------:R4:W-:Y:S04]  /*0c50*/  STL [R1+0x8], R4 ;  /* 0x0000080401007387 */ /* 0x0009e80000100800 */
[----:B-1----:R4:W-:Y:S04]  /*0c60*/  STG.E desc[UR36][R10.64], R3 ;  /* 0x000000030a007986 */ /* 0x0029e8000c101924 */
[----:B---3--:R4:W-:Y:S02]  /*0c70*/  STG.E desc[UR36][R12.64], R3 ;  /* 0x000000030c007986 */ /* 0x0089e4000c101924 */
.L_x_11:
[----:B------:R-:W-:Y:S02]  /*0c80*/  IMAD.U32 R5, RZ, RZ, UR8 ;  /* 0x00000008ff057e24 */ /* 0x000fe4000f8e00ff */
[----:B----4-:R-:W-:-:S05]  /*0c90*/  IMAD.U32 R4, RZ, RZ, UR5 ;  /* 0x00000005ff047e24 */ /* 0x010fca000f8e00ff */
[----:B------:R-:W3:Y:S01]  /*0ca0*/  LDG.E.U8.CONSTANT R5, desc[UR36][R4.64] ;  /* 0x0000002404057981 */ /* 0x000ee2000c1e9100 */
[----:B------:R-:W-:Y:S02]  /*0cb0*/  UIADD3 UR5, UP0, UPT, UR5, 0x1, URZ ;  /* 0x0000000105057890 */ /* 0x000fe4000ff1e0ff */
[----:B------:R-:W-:Y:S02]  /*0cc0*/  UIADD3 UR4, UPT, UPT, UR4, 0x1, URZ ;  /* 0x0000000104047890 */ /* 0x000fe4000fffe0ff */
[----:B------:R-:W-:Y:S02]  /*0cd0*/  UIADD3.X UR8, UPT, UPT, URZ, UR8, URZ, UP0, !UPT ;  /* 0x00000008ff087290 */ /* 0x000fe400087fe4ff */
[----:B------:R-:W-:Y:S01]  /*0ce0*/  UISETP.NE.AND UP0, UPT, UR4, 0x2, UPT ;  /* 0x000000020400788c */ /* 0x000fe2000bf05270 */
[----:B---3--:R1:W-:Y:S02]  /*0cf0*/  STL.U8 [R0], R5 ;  /* 0x0000000500007387 */ /* 0x0083e40000100000 */
[----:B-1----:R-:W-:-:S06]  /*0d00*/  VIADD R0, R0, 0x1 ;  /* 0x0000000100007836 */ /* 0x002fcc0000000000 */
[----:B------:R-:W-:Y:S05]  /*0d10*/  BRA.U UP0, `(.L_x_11) ;  /* 0xfffffffd00d87547 */ /* 0x000fea000b83ffff */
[----:B------:R-:W1:Y:S01]  /*0d20*/  LDC.64 R4, c[0x4][0x28] ;  /* 0x01000a00ff047b82 */ /* 0x000e620000000a00 */
[----:B------:R-:W-:Y:S01]  /*0d30*/  BSSY.RECONVERGENT B1, `(.L_x_12) ;  /* 0x0000062000017945 */ /* 0x000fe20003800200 */
[----:B------:R-:W-:Y:S01]  /*0d40*/  IMAD.MOV.U32 R13, RZ, RZ, RZ ;  /* 0x000000ffff0d7224 */ /* 0x000fe200078e00ff */
[----:B-1----:R1:W-:Y:S06]  /*0d50*/  STG.E desc[UR36][R4.64], RZ ;  /* 0x000000ff04007986 */ /* 0x0023ec000c101924 */
.L_x_14:
[----:B-1----:R-:W-:-:S05]  /*0d60*/  IADD3 R4, P0, PT, R13, R14, RZ ;  /* 0x0000000e0d047210 */ /* 0x002fca0007f1e0ff */
[----:B------:R-:W-:-:S05]  /*0d70*/  IMAD.X R5, RZ, RZ, R15, P0 ;  /* 0x000000ffff057224 */ /* 0x000fca00000e060f */
[----:B------:R-:W3:Y:S01]  /*0d80*/  LD.E.U8 R0, desc[UR36][R4.64] ;  /* 0x0000002404007980 */ /* 0x000ee2000c101100 */
[----:B------:R-:W-:Y:S01]  /*0d90*/  IMAD.MOV.U32 R3, RZ, RZ, R13 ;  /* 0x000000ffff037224 */ /* 0x000fe200078e000d */
[----:B---3--:R-:W-:-:S13]  /*0da0*/  ISETP.NE.AND P0, PT, R0, RZ, PT ;  /* 0x000000ff0000720c */ /* 0x008fda0003f05270 */
[----:B------:R-:W-:Y:S05]  /*0db0*/  @!P0 BRA `(.L_x_13) ;  /* 0x0000000400448947 */ /* 0x000fea0003800000 */
[----:B------:R-:W1:Y:S01]  /*0dc0*/  LDC.64 R10, c[0x4][0x28] ;  /* 0x01000a00ff0a7b82 */ /* 0x000e620000000a00 */
[----:B------:R-:W-:-:S05]  /*0dd0*/  VIADD R3, R13, 0x1 ;  /* 0x000000010d037836 */ /* 0x000fca0000000000 */
[----:B-1----:R1:W-:Y:S04]  /*0de0*/  STG.E desc[UR36][R10.64], R3 ;  /* 0x000000030a007986 */ /* 0x0023e8000c101924 */
[----:B------:R-:W3:Y:S02]  /*0df0*/  LD.E.U8 R0, desc[UR36][R4.64+0x1] ;  /* 0x0000012404007980 */ /* 0x000ee4000c101100 */
[----:B---3--:R-:W-:-:S13]  /*0e00*/  ISETP.NE.AND P0, PT, R0, RZ, PT ;  /* 0x000000ff0000720c */ /* 0x008fda0003f05270 */
[----:B-1----:R-:W-:Y:S05]  /*0e10*/  @!P0 BRA `(.L_x_13) ;  /* 0x00000004002c8947 */ /* 0x002fea0003800000 */
[----:B------:R-:W-:-:S05]  /*0e20*/  VIADD R3, R13, 0x2 ;  /* 0x000000020d037836 */ /* 0x000fca0000000000 */
[----:B------:R1:W-:Y:S04]  /*0e30*/  STG.E desc[UR36][R10.64], R3 ;  /* 0x000000030a007986 */ /* 0x0003e8000c101924 */
        /* <DEDUP_REMOVED lines=69> */
[----:B------:R3:W-:Y:S01]  /*1290*/  STG.E desc[UR36][R10.64], R13 ;  /* 0x0000000d0a007986 */ /* 0x0007e2000c101924 */
[----:B------:R-:W-:-:S13]  /*12a0*/  ISETP.NE.AND P0, PT, R13, 0x400, PT ;  /* 0x000004000d00780c */ /* 0x000fda0003f05270 */
[----:B---3--:R-:W-:Y:S05]  /*12b0*/  @P0 BRA `(.L_x_14) ;  /* 0xfffffff800a80947 */ /* 0x008fea000383ffff */
[----:B------:R-:W-:Y:S05]  /*12c0*/  BRA `(.L_x_15) ;  /* 0x0000000000207947 */ /* 0x000fea0003800000 */
.L_x_13:
[----:B------:R-:W1:Y:S01]  /*12d0*/  LDC.64 R10, c[0x4][0x8] ;  /* 0x01000200ff0a7b82 */ /* 0x000e620000000a00 */
[----:B------:R-:W-:Y:S01]  /*12e0*/  IADD3 R4, P0, PT, R3, R14, RZ ;  /* 0x0000000e03047210 */ /* 0x000fe20007f1e0ff */
[----:B------:R-:W-:-:S03]  /*12f0*/  IMAD.MOV.U32 R0, RZ, RZ, 0x1 ;  /* 0x00000001ff007424 */ /* 0x000fc600078e00ff */
[----:B------:R-:W-:-:S03]  /*1300*/  LEA.HI.X.SX32 R5, R3, R15, 0x1, P0 ;  /* 0x0000000f03057211 */ /* 0x000fc600000f0eff */
[----:B------:R-:W3:Y:S01]  /*1310*/  LDC.64 R12, c[0x4][0xa0] ;  /* 0x01002800ff0c7b82 */ /* 0x000ee20000000a00 */
[----:B-1----:R1:W-:Y:S04]  /*1320*/  STG.E desc[UR36][R10.64], R3 ;  /* 0x000000030a007986 */ /* 0x0023e8000c101924 */
[----:B------:R1:W-:Y:S04]  /*1330*/  ST.E.U8 desc[UR36][R4.64], R0 ;  /* 0x0000000004007985 */ /* 0x0003e8000c101124 */
[----:B---3--:R1:W5:Y:S02]  /*1340*/  LDG.E.64 R14, desc[UR36][R12.64] ;  /* 0x000000240c0e7981 */ /* 0x008364000c1e1b00 */
.L_x_15:
[----:B------:R-:W-:Y:S05]  /*1350*/  BSYNC.RECONVERGENT B1 ;  /* 0x0000000000017941 */ /* 0x000fea0003800200 */
.L_x_12:
[----:B-1----:R-:W1:Y:S02]  /*1360*/  LDC.64 R10, c[0x4][0x8] ;  /* 0x01000200ff0a7b82 */ /* 0x002e640000000a00 */
[----:B-1----:R-:W3:Y:S06]  /*1370*/  LDG.E R0, desc[UR36][R10.64] ;  /* 0x000000240a007981 */ /* 0x002eec000c1e1900 */
[----:B------:R-:W1:Y:S01]  /*1380*/  LDC.64 R12, c[0x4][0xa0] ;  /* 0x01002800ff0c7b82 */ /* 0x000e620000000a00 */
[----:B------:R-:W-:Y:S01]  /*1390*/  STL [R1+0x1c], RZ ;  /* 0x00001cff01007387 */ /* 0x000fe20000100800 */
[----:B---3--:R-:W-:-:S05]  /*13a0*/  IMAD R0, R0, 0x1a, RZ ;  /* 0x0000001a00007824 */ /* 0x008fca00078e02ff */
[----:B-----5:R-:W-:-:S04]  /*13b0*/  IADD3 R16, P0, PT, R0, R14, RZ ;  /* 0x0000000e00107210 */ /* 0x020fc80007f1e0ff */
[----:B------:R-:W-:-:S05]  /*13c0*/  LEA.HI.X.SX32 R17, R0, R15, 0x1, P0 ;  /* 0x0000000f00117211 */ /* 0x000fca00000f0eff */
[----:B------:R3:W-:Y:S04]  /*13d0*/  ST.E.U8 desc[UR36][R16.64+0x414], RZ ;  /* 0x000414ff10007985 */ /* 0x0007e8000c101124 */
[----:B------:R-:W4:Y:S04]  /*13e0*/  LDG.E R0, desc[UR36][R10.64] ;  /* 0x000000240a007981 */ /* 0x000f28000c1e1900 */
[----:B-1----:R-:W2:Y:S01]  /*13f0*/  LDG.E.64 R4, desc[UR36][R12.64] ;  /* 0x000000240c047981 */ /* 0x002ea2000c1e1b00 */
[----:B----4-:R-:W-:-:S05]  /*1400*/  IMAD R3, R0, 0x1a, RZ ;  /* 0x0000001a00037824 */ /* 0x010fca00078e02ff */
[----:B--2---:R-:W-:-:S04]  /*1410*/  IADD3 R14, P0, PT, R4, R3, RZ ;  /* 0x00000003040e7210 */ /* 0x004fc80007f1e0ff */
[----:B------:R-:W-:-:S05]  /*1420*/  LEA.HI.X.SX32 R15, R3, R5, 0x1, P0 ;  /* 0x00000005030f7211 */ /* 0x000fca00000f0eff */
[----:B------:R1:W-:Y:S04]  /*1430*/  ST.E.U8 desc[UR36][R14.64+0x415], RZ ;  /* 0x000415ff0e007985 */ /* 0x0003e8000c101124 */
[----:B------:R-:W2:Y:S04]  /*1440*/  LDG.E R0, desc[UR36][R10.64] ;  /* 0x000000240a007981 */ /* 0x000ea8000c1e1900 */
[----:B------:R-:W3:Y:S01]  /*1450*/  LDG.E.64 R4, desc[UR36][R12.64] ;  /* 0x000000240c047981 */ /* 0x000ee2000c1e1b00 */
[----:B--2---:R-:W-:Y:S01]  /*1460*/  IMAD R3, R0, 0x1a, RZ ;  /* 0x0000001a00037824 */ /* 0x004fe200078e02ff */
[----:B------:R-:W-:-:S02]  /*1470*/  SHF.R.S32.HI R21, RZ, 0x1f, R0 ;  /* 0x0000001fff157819 */ /* 0x000fc40000011400 */
[----:B------:R1:W-:Y:S02]  /*1480*/  STL [R1+0x20], R0 ;  /* 0x0000200001007387 */ /* 0x0003e40000100800 */
[----:B---3--:R-:W-:Y:S02]  /*1490*/  IADD3 R16, P0, PT, R4, R3, RZ ;  /* 0x0000000304107210 */ /* 0x008fe40007f1e0ff */
[----:B------:R-:W-:Y:S02]  /*14a0*/  LEA.HI R21, R21, R0, RZ, 0x8 ;  /* 0x0000000015157211 */ /* 0x000fe400078f40ff */
[----:B------:R-:W-:Y:S02]  /*14b0*/  LEA.HI.X.SX32 R17, R3, R5, 0x1, P0 ;  /* 0x0000000503117211 */ /* 0x000fe400000f0eff */
[----:B------:R-:W-:-:S05]  /*14c0*/  SHF.R.U32.HI R21, RZ, 0x8, R21 ;  /* 0x00000008ff157819 */ /* 0x000fca0000011615 */
[----:B------:R1:W-:Y:S04]  /*14d0*/  ST.E.U8 desc[UR36][R16.64+0x416], R21 ;  /* 0x0004161510007985 */ /* 0x0003e8000c101124 */
[----:B------:R-:W2:Y:S04]  /*14e0*/  LDG.E R3, desc[UR36][R10.64] ;  /* 0x000000240a037981 */ /* 0x000ea8000c1e1900 */
[----:B------:R-:W3:Y:S01]  /*14f0*/  LDG.E.64 R4, desc[UR36][R12.64] ;  /* 0x000000240c047981 */ /* 0x000ee2000c1e1b00 */
[----:B--2---:R-:W-:-:S05]  /*1500*/  IMAD R3, R3, 0x1a, RZ ;  /* 0x0000001a03037824 */ /* 0x004fca00078e02ff */
[----:B---3--:R-:W-:-:S04]  /*1510*/  IADD3 R4, P0, PT, R4, R3, RZ ;  /* 0x0000000304047210 */ /* 0x008fc80007f1e0ff */
[----:B------:R-:W-:-:S05]  /*1520*/  LEA.HI.X.SX32 R5, R3, R5, 0x1, P0 ;  /* 0x0000000503057211 */ /* 0x000fca00000f0eff */
[----:B------:R1:W-:Y:S04]  /*1530*/  ST.E.U8 desc[UR36][R4.64+0x417], R0 ;  /* 0x0004170004007985 */ /* 0x0003e8000c101124 */
[----:B------:R1:W-:Y:S04]  /*1540*/  STG.E desc[UR36][R8.64], RZ ;  /* 0x000000ff08007986 */ /* 0x0003e8000c101924 */
[----:B0-----:R-:W2:Y:S02]  /*1550*/  LDG.E R3, desc[UR36][R6.64] ;  /* 0x0000002406037981 */ /* 0x001ea4000c1e1900 */
[----:B--2---:R-:W-:-:S13]  /*1560*/  ISETP.GE.AND P0, PT, R3, 0x1, PT ;  /* 0x000000010300780c */ /* 0x004fda0003f06270 */
[----:B-1----:R-:W-:Y:S05]  /*1570*/  @!P0 BRA `(.L_x_16) ;  /* 0x0000000000448947 */ /* 0x002fea0003800000 */
[----:B------:R-:W-:-:S07]  /*1580*/  IMAD.MOV.U32 R3, RZ, RZ, RZ ;  /* 0x000000ffff037224 */ /* 0x000fce00078e00ff */
.L_x_17:
[----:B------:R-:W2:Y:S04]  /*1590*/  LDG.E R14, desc[UR36][R10.64] ;  /* 0x000000240a0e7981 */ /* 0x000ea8000c1e1900 */
[----:B------:R-:W3:Y:S01]  /*15a0*/  LDG.E.64 R4, desc[UR36][R12.64] ;  /* 0x000000240c047981 */ /* 0x000ee2000c1e1b00 */
[----:B------:R-:W-:-:S06]  /*15b0*/  IMAD.IADD R15, R1, 0x1, R3 ;  /* 0x00000001010f7824 */ /* 0x000fcc00078e0203 */
[----:B------:R-:W4:Y:S01]  /*15c0*/  LDL.U8 R15, [R15+0x8] ;  /* 0x000008000f0f7983 */ /* 0x000f220000100000 */
[----:B------:R-:W-:Y:S01]  /*15d0*/  SHF.R.S32.HI R17, RZ, 0x1f, R3 ;  /* 0x0000001fff117819 */ /* 0x000fe20000011403 */
[----:B--2---:R-:W-:-:S05]  /*15e0*/  IMAD R14, R14, 0x1a, RZ ;  /* 0x0000001a0e0e7824 */ /* 0x004fca00078e02ff */
[----:B---3--:R-:W-:Y:S02]  /*15f0*/  IADD3 R4, P0, P1, R4, R14, R3 ;  /* 0x0000000e04047210 */ /* 0x008fe4000791e003 */
[----:B------:R-:W-:-:S04]  /*1600*/  SHF.R.S32.HI R14, RZ, 0x1f, R14 ;  /* 0x0000001fff0e7819 */ /* 0x000fc8000001140e */
[----:B------:R-:W-:-:S05]  /*1610*/  IADD3.X R5, PT, PT, R5, R14, R17, P0, P1 ;  /* 0x0000000e05057210 */ /* 0x000fca00007e2411 */
[----:B----4-:R0:W-:Y:S04]  /*1620*/  ST.E.U8 desc[UR36][R4.64+0x400], R15 ;  /* 0x0004000f04007985 */ /* 0x0101e8000c101124 */
[----:B------:R-:W2:Y:S02]  /*1630*/  LDG.E R3, desc[UR36][R8.64] ;  /* 0x0000002408037981 */ /* 0x000ea4000c1e1900 */
[----:B--2---:R-:W-:-:S05]  /*1640*/  VIADD R3, R3, 0x1 ;  /* 0x0000000103037836 */ /* 0x004fca0000000000 */
[----:B------:R0:W-:Y:S04]  /*1650*/  STG.E desc[UR36][R8.64], R3 ;  /* 0x0000000308007986 */ /* 0x0001e8000c101924 */
[----:B------:R-:W2:Y:S02]  /*1660*/  LDG.E R14, desc[UR36][R6.64] ;  /* 0x00000024060e7981 */ /* 0x000ea4000c1e1900 */
[----:B--2---:R-:W-:-:S13]  /*1670*/  ISETP.GE.AND P0, PT, R3, R14, PT ;  /* 0x0000000e0300720c */ /* 0x004fda0003f06270 */
[----:B0-----:R-:W-:Y:S05]  /*1680*/  @!P0 BRA `(.L_x_17) ;  /* 0xfffffffc00c08947 */ /* 0x001fea000383ffff */
.L_x_16:
[----:B------:R-:W0:Y:S02]  /*1690*/  LDC.64 R14, c[0x4][0x10] ;  /* 0x01000400ff0e7b82 */ /* 0x000e240000000a00 */
[----:B0-----:R-:W2:Y:S02]  /*16a0*/  LDG.E R3, desc[UR36][R14.64] ;  /* 0x000000240e037981 */ /* 0x001ea4000c1e1900 */
[----:B--2---:R-:W-:-:S05]  /*16b0*/  VIADD R3, R3, 0x1 ;  /* 0x0000000103037836 */ /* 0x004fca0000000000 */
[----:B------:R0:W-:Y:S04]  /*16c0*/  STG.E desc[UR36][R14.64], R3 ;  /* 0x000000030e007986 */ /* 0x0001e8000c101924 */
[----:B------:R-:W2:Y:S04]  /*16d0*/  LDG.E R16, desc[UR36][R10.64] ;  /* 0x000000240a107981 */ /* 0x000ea8000c1e1900 */
[----:B------:R-:W3:Y:S01]  /*16e0*/  LDG.E.64 R4, desc[UR36][R12.64] ;  /* 0x000000240c047981 */ /* 0x000ee2000c1e1b00 */
[----:B--2---:R-:W-:Y:S01]  /*16f0*/  IMAD R17, R16, 0x1a, RZ ;  /* 0x0000001a10117824 */ /* 0x004fe200078e02ff */
[----:B------:R-:W-:-:S04]  /*1700*/  SHF.R.S32.HI R16, RZ, 0x1f, R3 ;  /* 0x0000001fff107819 */ /* 0x000fc80000011403 */
[----:B---3--:R-:W-:Y:S02]  /*1710*/  IADD3 R4, P0, PT, R4, R17, RZ ;  /* 0x0000001104047210 */ /* 0x008fe40007f1e0ff */
[----:B------:R-:W-:Y:S02]  /*1720*/  LEA.HI R16, R16, R3, RZ, 0x8 ;  /* 0x0000000310107211 */ /* 0x000fe400078f40ff */
[----:B------:R-:W-:Y:S02]  /*1730*/  LEA.HI.X.SX32 R5, R17, R5, 0x1, P0 ;  /* 0x0000000511057211 */ /* 0x000fe400000f0eff */
[----:B------:R-:W-:-:S05]  /*1740*/  SHF.R.U32.HI R17, RZ, 0x8, R16 ;  /* 0x00000008ff117819 */ /* 0x000fca0000011610 */
[----:B------:R1:W-:Y:S04]  /*1750*/  ST.E.U8 desc[UR36][R4.64+0x418], R17 ;  /* 0x0004181104007985 */ /* 0x0003e8000c101124 */
[----:B------:R-:W2:Y:S04]  /*1760*/  LDG.E R16, desc[UR36][R10.64] ;  /* 0x000000240a107981 */ /* 0x000ea8000c1e1900 */
[----:B0-----:R-:W3:Y:S01]  /*1770*/  LDG.E.64 R14, desc[UR36][R12.64] ;  /* 0x000000240c0e7981 */ /* 0x001ee2000c1e1b00 */
[----:B--2---:R-:W-:Y:S02]  /*1780*/  IMAD R21, R16, 0x1a, RZ ;  /* 0x0000001a10157824 */ /* 0x004fe400078e02ff */
[----:B------:R-:W-:-:S03]  /*1790*/  IMAD.MOV.U32 R16, RZ, RZ, RZ ;  /* 0x000000ffff107224 */ /* 0x000fc600078e00ff */
[----:B---3--:R-:W-:-:S04]  /*17a0*/  IADD3 R14, P0, PT, R14, R21, RZ ;  /* 0x000000150e0e7210 */ /* 0x008fc80007f1e0ff */
[----:B------:R-:W-:-:S05]  /*17b0*/  LEA.HI.X.SX32 R15, R21, R15, 0x1, P0 ;  /* 0x0000000f150f7211 */ /* 0x000fca00000f0eff */
[----:B------:R1:W-:Y:S04]  /*17c0*/  ST.E.U8 desc[UR36][R14.64+0x419], R3 ;  /* 0x000419030e007985 */ /* 0x0003e8000c101124 */
.L_x_10:
[----:B------:R-:W-:Y:S05]  /*17d0*/  BSYNC.RECONVERGENT B0 ;  /* 0x0000000000007941 */ /* 0x000fea0003800200 */
.L_x_7:
[----:B-1----:R-:W0:Y:S01]  /*17e0*/  LDC.64 R14, c[0x4][0xa0] ;  /* 0x01002800ff0e7b82 */ /* 0x002e220000000a00 */
[----:B------:R1:W-:Y:S01]  /*17f0*/  STG.E desc[UR36][R8.64], RZ ;  /* 0x000000ff08007986 */ /* 0x0003e2000c101924 */
[----:B------:R-:W-:Y:S01]  /*1800*/  ISETP.NE.AND P0, PT, R16, RZ, PT ;  /* 0x000000ff1000720c */ /* 0x000fe20003f05270 */
[----:B------:R-:W-:-:S12]  /*1810*/  BSSY.RECONVERGENT B0, `(.L_x_18) ;  /* 0x0000010000007945 */ /* 0x000fd80003800200 */
[----:B-1----:R-:W-:Y:S05]  /*1820*/  @!P0 BRA `(.L_x_19) ;  /* 0x0000000000388947 */ /* 0x002fea0003800000 */
[----:B------:R-:W1:Y:S01]  /*1830*/  LDC.64 R4, c[0x4][0xa0] ;  /* 0x01002800ff047b82 */ /* 0x000e620000000a00 */
[----:B------:R-:W-:Y:S02]  /*1840*/  IMAD.SHL.U32 R12, R0, 0x400, RZ ;  /* 0x00000400000c7824 */ /* 0x000fe400078e00ff */
[----:B------:R-:W-:-:S03]  /*1850*/  IMAD.MOV.U32 R3, RZ, RZ, RZ ;  /* 0x000000ffff037224 */ /* 0x000fc600078e00ff */
[----:B------:R-:W-:-:S07]  /*1860*/  SHF.R.S32.HI R17, RZ, 0x1f, R12 ;  /* 0x0000001fff117819 */ /* 0x000fce000001140c */
.L_x_20:
[----:B-1----:R-:W2:Y:S01]  /*1870*/  LDG.E.64 R10, desc[UR36][R4.64] ;  /* 0x00000024040a7981 */ /* 0x002ea2000c1e1b00 */
[--C-:B------:R-:W-:Y:S02]  /*1880*/  SHF.R.S32.HI R13, RZ, 0x1f, R3.reuse ;  /* 0x0000001fff0d7819 */ /* 0x100fe40000011403 */
[----:B--2---:R-:W-:-:S04]  /*1890*/  IADD3 R10, P0, P1, R10, R12, R3 ;  /* 0x0000000c0a0a7210 */ /* 0x004fc8000791e003 */
[----:B------:R-:W-:-:S05]  /*18a0*/  IADD3.X R11, PT, PT, R11, R17, R13, P0, P1 ;  /* 0x000000110b0b7210 */ /* 0x000fca00007e240d */
[----:B------:R2:W-:Y:S04]  /*18b0*/  ST.E.U8 desc[UR36][R10.64+0x9000], RZ ;  /* 0x009000ff0a007985 */ /* 0x0005e8000c101124 */
[----:B------:R-:W3:Y:S02]  /*18c0*/  LDG.E R3, desc[UR36][R8.64] ;  /* 0x0000002408037981 */ /* 0x000ee4000c1e1900 */
[----:B---3--:R-:W-:-:S05]  /*18d0*/  VIADD R3, R3, 0x1 ;  /* 0x0000000103037836 */ /* 0x008fca0000000000 */
[----:B------:R2:W-:Y:S01]  /*18e0*/  STG.E desc[UR36][R8.64], R3 ;  /* 0x0000000308007986 */ /* 0x0005e2000c101924 */
[----:B------:R-:W-:-:S13]  /*18f0*/  ISETP.GE.AND P0, PT, R3, R16, PT ;  /* 0x000000100300720c */ /* 0x000fda0003f06270 */
[----:B--2---:R-:W-:Y:S05]  /*1900*/  @!P0 BRA `(.L_x_20) ;  /* 0xfffffffc00d88947 */ /* 0x004fea000383ffff */
.L_x_19:
[----:B------:R-:W-:Y:S05]  /*1910*/  BSYNC.RECONVERGENT B0 ;  /* 0x0000000000007941 */ /* 0x000fea0003800200 */
.L_x_18:
[----:B------:R1:W-:Y:S01]  /*1920*/  STG.E desc[UR36][R8.64], RZ ;  /* 0x000000ff08007986 */ /* 0x0003e2000c101924 */
[----:B------:R-:W-:Y:S01]  /*1930*/  IMAD.SHL.U32 R17, R0, 0x400, RZ ;  /* 0x0000040000117824 */ /* 0x000fe200078e00ff */
[----:B------:R-:W2:Y:S01]  /*1940*/  LDCU.64 UR4, c[0x0][0x380] ;  /* 0x00007000ff0477ac */ /* 0x000ea20008000a00 */
[----:B------:R-:W-:-:S03]  /*1950*/  IMAD.MOV.U32 R3, RZ, RZ, RZ ;  /* 0x000000ffff037224 */ /* 0x000fc600078e00ff */
[----:B------:R-:W-:-:S07]  /*1960*/  SHF.R.S32.HI R16, RZ, 0x1f, R17 ;  /* 0x0000001fff107819 */ /* 0x000fce0000011411 */
.L_x_21:
[----:B------:R-:W-:Y:S01]  /*1970*/  SHF.R.S32.HI R13, RZ, 0x1f, R3 ;  /* 0x0000001fff0d7819 */ /* 0x000fe20000011403 */
[----:B0-----:R-:W3:Y:S01]  /*1980*/  LDG.E.64 R4, desc[UR36][R14.64] ;  /* 0x000000240e047981 */ /* 0x001ee2000c1e1b00 */
[----:B--2---:R-:W-:-:S04]  /*1990*/  IADD3 R10, P0, PT, R3, UR4, RZ ;  /* 0x00000004030a7c10 */ /* 0x004fc8000ff1e0ff */
[----:B------:R-:W-:-:S06]  /*19a0*/  IADD3.X R11, PT, PT, R13, UR5, RZ, P0, !PT ;  /* 0x000000050d0b7c10 */ /* 0x000fcc00087fe4ff */
[----:B------:R-:W2:Y:S01]  /*19b0*/  LDG.E.U8 R11, desc[UR36][R10.64] ;  /* 0x000000240a0b7981 */ /* 0x000ea2000c1e1100 */
[----:B---3--:R-:W-:-:S04]  /*19c0*/  IADD3 R4, P0, P1, R4, R17, R3 ;  /* 0x0000001104047210 */ /* 0x008fc8000791e003 */
[----:B------:R-:W-:-:S05]  /*19d0*/  IADD3.X R5, PT, PT, R5, R16, R13, P0, P1 ;  /* 0x0000001005057210 */ /* 0x000fca00007e240d */
[----:B--2---:R3:W-:Y:S04]  /*19e0*/  ST.E.U8 desc[UR36][R4.64+0x9000], R11 ;  /* 0x0090000b04007985 */ /* 0x0047e8000c101124 */
[----:B------:R-:W2:Y:S02]  /*19f0*/  LDG.E R12, desc[UR36][R8.64] ;  /* 0x00000024080c7981 */ /* 0x000ea4000c1e1900 */
[----:B--2---:R-:W-:-:S05]  /*1a00*/  VIADD R3, R12, 0x1 ;  /* 0x000000010c037836 */ /* 0x004fca0000000000 */
[----:B------:R3:W-:Y:S01]  /*1a10*/  STG.E desc[UR36][R8.64], R3 ;  /* 0x0000000308007986 */ /* 0x0007e2000c101924 */
[----:B------:R-:W-:-:S13]  /*1a20*/  ISETP.GE.AND P0, PT, R12, 0x3f, PT ;  /* 0x0000003f0c00780c */ /* 0x000fda0003f06270 */
[----:B---3--:R-:W-:Y:S05]  /*1a30*/  @!P0 BRA `(.L_x_21) ;  /* 0xfffffffc00cc8947 */ /* 0x008fea000383ffff */
[----:B------:R-:W2:Y:S01]  /*1a40*/  LDG.E.64 R4, desc[UR36][R14.64] ;  /* 0x000000240e047981 */ /* 0x000ea2000c1e1b00 */
[----:B------:R-:W-:-:S05]  /*1a50*/  IMAD R3, R0, 0x1a, RZ ;  /* 0x0000001a00037824 */ /* 0x000fca00078e02ff */
[----:B------:R-:W-:Y:S02]  /*1a60*/  SHF.R.S32.HI R0, RZ, 0x1f, R3 ;  /* 0x0000001fff007819 */ /* 0x000fe40000011403 */
[----:B--2---:R-:W-:-:S05]  /*1a70*/  IADD3 R10, P0, PT, R4, R3, RZ ;  /* 0x00000003040a7210 */ /* 0x004fca0007f1e0ff */
[----:B------:R-:W-:-:S05]  /*1a80*/  IMAD.X R11, R5, 0x1, R0, P0 ;  /* 0x00000001050b7824 */ /* 0x000fca00000e0600 */
[----:B------:R-:W-:Y:S04]  /*1a90*/  ST.E.U8 desc[UR36][R10.64+0x414], RZ ;  /* 0x000414ff0a007985 */ /* 0x000fe8000c101124 */
[----:B------:R-:W2:Y:S01]  /*1aa0*/  LDG.E.64 R4, desc[UR36][R14.64] ;  /* 0x000000240e047981 */ /* 0x000ea2000c1e1b00 */
[----:B------:R-:W0:Y:S01]  /*1ab0*/  LDC.64 R12, c[0x4][0x10] ;  /* 0x01000400ff0c7b82 */ /* 0x000e220000000a00 */
[----:B--2---:R-:W-:Y:S01]  /*1ac0*/  IADD3 R20, P0, PT, R3, R4, RZ ;  /* 0x0000000403147210 */ /* 0x004fe20007f1e0ff */
[----:B------:R-:W-:-:S04]  /*1ad0*/  IMAD.MOV.U32 R4, RZ, RZ, 0x40 ;  /* 0x00000040ff047424 */ /* 0x000fc800078e00ff */
[----:B------:R-:W-:Y:S01]  /*1ae0*/  IMAD.X R21, R5, 0x1, R0, P0 ;  /* 0x0000000105157824 */ /* 0x000fe200000e0600 */
[----:B------:R-:W-:-:S05]  /*1af0*/  PRMT R5, R4, 0x7610, R5 ;  /* 0x0000761004057816 */ /* 0x000fca0000000005 */
[----:B------:R2:W-:Y:S04]  /*1b00*/  ST.E.U8 desc[UR36][R20.64+0x415], R5 ;  /* 0x0004150514007985 */ /* 0x0005e8000c101124 */
[----:B0-----:R-:W3:Y:S02]  /*1b10*/  LDG.E R16, desc[UR36][R12.64] ;  /* 0x000000240c107981 */ /* 0x001ee4000c1e1900 */
[----:B---3--:R-:W-:-:S05]  /*1b20*/  VIADD R16, R16, 0x1 ;  /* 0x0000000110107836 */ /* 0x008fca0000000000 */
[----:B------:R0:W-:Y:S04]  /*1b30*/  STG.E desc[UR36][R12.64], R16 ;  /* 0x000000100c007986 */ /* 0x0001e8000c101924 */
[----:B--2---:R-:W2:Y:S01]  /*1b40*/  LDG.E.64 R4, desc[UR36][R14.64] ;  /* 0x000000240e047981 */ /* 0x004ea2000c1e1b00 */
[----:B------:R-:W-:-:S04]  /*1b50*/  SHF.R.S32.HI R11, RZ, 0x1f, R16 ;  /* 0x0000001fff0b7819 */ /* 0x000fc80000011410 */
[----:B------:R-:W-:-:S04]  /*1b60*/  LEA.HI R11, R11, R16, RZ, 0x8 ;  /* 0x000000100b0b7211 */ /* 0x000fc800078f40ff */
[----:B------:R-:W-:Y:S02]  /*1b70*/  SHF.R.U32.HI R17, RZ, 0x8, R11 ;  /* 0x00000008ff117819 */ /* 0x000fe4000001160b */
[----:B--2---:R-:W-:-:S05]  /*1b80*/  IADD3 R24, P0, PT, R3, R4, RZ ;  /* 0x0000000403187210 */ /* 0x004fca0007f1e0ff */
[----:B------:R-:W-:-:S05]  /*1b90*/  IMAD.X R25, R5, 0x1, R0, P0 ;  /* 0x0000000105197824 */ /* 0x000fca00000e0600 */
[----:B------:R2:W-:Y:S04]  /*1ba0*/  ST.E.U8 desc[UR36][R24.64+0x418], R17 ;  /* 0x0004181118007985 */ /* 0x0005e8000c101124 */
[----:B------:R-:W3:Y:S01]  /*1bb0*/  LDG.E.64 R20, desc[UR36][R14.64] ;  /* 0x000000240e147981 */ /* 0x000ee2000c1e1b00 */
[----:B------:R-:W4:Y:S01]  /*1bc0*/  LDC.64 R4, c[0x4][0x50] ;  /* 0x01001400ff047b82 */ /* 0x000f220000000a00 */
[----:B------:R-:W-:Y:S02]  /*1bd0*/  IMAD.MOV.U32 R23, RZ, RZ, -0x1 ;  /* 0xffffffffff177424 */ /* 0x000fe400078e00ff */
[----:B------:R-:W-:-:S05]  /*1be0*/  IMAD.MOV.U32 R27, RZ, RZ, 0x6 ;  /* 0x00000006ff1b7424 */ /* 0x000fca00078e00ff */
[----:B------:R-:W1:Y:S08]  /*1bf0*/  LDC.64 R10, c[0x4][0x48] ;  /* 0x01001200ff0a7b82 */ /* 0x000e700000000a00 */
[----:B0-----:R-:W0:Y:S01]  /*1c00*/  LDC.64 R12, c[0x4][0x18] ;  /* 0x01000600ff0c7b82 */ /* 0x001e220000000a00 */
[----:B---3--:R-:W-:-:S05]  /*1c10*/  IADD3 R20, P0, PT, R3, R20, RZ ;  /* 0x0000001403147210 */ /* 0x008fca0007f1e0ff */
[----:B------:R-:W-:-:S05]  /*1c20*/  IMAD.X R21, R21, 0x1, R0, P0 ;  /* 0x0000000115157824 */ /* 0x000fca00000e0600 */
[----:B------:R2:W-:Y:S04]  /*1c30*/  ST.E.U8 desc[UR36][R20.64+0x419], R16 ;  /* 0x0004191014007985 */ /* 0x0005e8000c101124 */
[----:B----4-:R2:W-:Y:S04]  /*1c40*/  STG.E desc[UR36][R4.64], RZ ;  /* 0x000000ff04007986 */ /* 0x0105e8000c101924 */
[----:B-1----:R2:W-:Y:S04]  /*1c50*/  STG.E desc[UR36][R10.64], R23 ;  /* 0x000000170a007986 */ /* 0x0025e8000c101924 */
[----:B0-----:R2:W-:Y:S04]  /*1c60*/  STG.E desc[UR36][R12.64], R27 ;  /* 0x0000001b0c007986 */ /* 0x0015e8000c101924 */
[----:B------:R2:W-:Y:S04]  /*1c70*/  STG.E desc[UR36][R6.64], R27 ;  /* 0x0000001b06007986 */ /* 0x0005e8000c101924 */
[----:B------:R2:W-:Y:S04]  /*1c80*/  STG.E desc[UR36][R8.64], RZ ;  /* 0x000000ff08007986 */ /* 0x0005e8000c101924 */
[----:B------:R-:W5:Y:S01]  /*1c90*/  LDG.E.64 R14, desc[UR36][R14.64] ;  /* 0x000000240e0e7981 */ /* 0x000f62000c1e1b00 */
[----:B------:R-:W-:Y:S01]  /*1ca0*/  BSSY.RECONVERGENT B0, `(.L_x_22) ;  /* 0x000007d000007945 */ /* 0x000fe20003800200 */
[----:B------:R-:W-:-:S02]  /*1cb0*/  IMAD.MOV.U32 R3, RZ, RZ, RZ ;  /* 0x000000ffff037224 */ /* 0x000fc400078e00ff */
[----:B------:R-:W-:-:S07]  /*1cc0*/  IMAD.MOV.U32 R0, RZ, RZ, -0x1 ;  /* 0xffffffffff007424 */ /* 0x000fce00078e00ff */
.L_x_28:
        /* <DEDUP_REMOVED lines=57> */
.L_x_24:
[----:B------:R-:W-:Y:S05]  /*2060*/  BSYNC.RELIABLE B10 ;  /* 0x00000000000a7941 */ /* 0x000fea0003800100 */
.L_x_23:
        /* <DEDUP_REMOVED lines=59> */
.L_x_27:
[----:B------:R-:W-:Y:S05]  /*2420*/  BSYNC.RELIABLE B1 ;  /* 0x0000000000017941 */ /* 0x000fea0003800100 */
.L_x_26:
[----:B------:R-:W-:-:S05]  /*2430*/  VIADD R3, R3, 0x2 ;  /* 0x0000000203037836 */ /* 0x000fca0000000000 */
[----:B------:R1:W-:Y:S01]  /*2440*/  STG.E desc[UR36][R6.64], R3 ;  /* 0x0000000306007986 */ /* 0x0003e2000c101924 */
[----:B------:R-:W-:-:S13]  /*2450*/  ISETP.NE.AND P0, PT, R3, 0x400, PT ;  /* 0x000004000300780c */ /* 0x000fda0003f05270 */
[----:B-1----:R-:W-:Y:S05]  /*2460*/  @P0 BRA `(.L_x_28) ;  /* 0xfffffff800180947 */ /* 0x002fea000383ffff */
.L_x_25:
[----:B------:R-:W-:Y:S05]  /*2470*/  BSYNC.RECONVERGENT B0 ;  /* 0x0000000000007941 */ /* 0x000fea0003800200 */
.L_x_22:
        /* <DEDUP_REMOVED lines=20> */
.L_x_31:
        /* <DEDUP_REMOVED lines=20> */
.L_x_30:
        /* <DEDUP_REMOVED lines=11> */
.L_x_33:
        /* <DEDUP_REMOVED lines=14> */
.L_x_36:
        /* <DEDUP_REMOVED lines=87> */
.L_x_35:
        /* <DEDUP_REMOVED lines=8> */
.L_x_37:
[----:B------:R-:W-:Y:S05]  /*2e80*/  BSYNC.RECONVERGENT B1 ;  /* 0x0000000000017941 */ /* 0x000fea0003800200 */
.L_x_34:
        /* <DEDUP_REMOVED lines=35> */
.L_x_39:
        /* <DEDUP_REMOVED lines=16> */
.L_x_38:
        /* <DEDUP_REMOVED lines=20> */
.L_x_32:
[----:B------:R-:W-:Y:S05]  /*3300*/  BSYNC.RECONVERGENT B0 ;  /* 0x0000000000007941 */ /* 0x000fea0003800200 */
.L_x_29:
        /* <DEDUP_REMOVED lines=9> */
.L_x_42:
        /* <DEDUP_REMOVED lines=10> */
.L_x_41:
[----:B------:R-:W-:Y:S05]  /*3440*/  BSYNC.RECONVERGENT B0 ;  /* 0x0000000000007941 */ /* 0x000fea0003800200 */
.L_x_40:
[----:B------:R1:W-:Y:S01]  /*3450*/  STG.E desc[UR36][R8.64], RZ ;  /* 0x000000ff08007986 */ /* 0x0003e2000c101924 */
[----:B------:R-:W-:Y:S01]  /*3460*/  IMAD.SHL.U32 R17, R0, 0x400, RZ ;  /* 0x0000040000117824 */ /* 0x000fe200078e00ff */
[----:B------:R-:W2:Y:S01]  /*3470*/  LDCU.64 UR4, c[0x0][0x380] ;  /* 0x00007000ff0477ac */ /* 0x000ea20008000a00 */
[----:B------:R-:W-:-:S03]  /*3480*/  IMAD.MOV.U32 R3, RZ, RZ, RZ ;  /* 0x000000ffff037224 */ /* 0x000fc600078e00ff */
[----:B------:R-:W-:-:S07]  /*3490*/  SHF.R.S32.HI R16, RZ, 0x1f, R17 ;  /* 0x0000001fff107819 */ /* 0x000fce0000011411 */
.L_x_43:
        /* <DEDUP_REMOVED lines=54> */
.L_x_50:
        /* <DEDUP_REMOVED lines=57> */
.L_x_46:
[----:B------:R-:W-:Y:S05]  /*3b90*/  BSYNC.RELIABLE B9 ;  /* 0x0000000000097941 */ /* 0x000fea0003800100 */
.L_x_45:
        /* <DEDUP_REMOVED lines=59> */
.L_x_49:
[----:B------:R-:W-:Y:S05]  /*3f50*/  BSYNC.RELIABLE B1 ;  /* 0x0000000000017941 */ /* 0x000fea0003800100 */
.L_x_48:
[----:B------:R-:W-:-:S05]  /*3f60*/  VIADD R3, R3, 0x2 ;  /* 0x0000000203037836 */ /* 0x000fca0000000000 */
[----:B------:R1:W-:Y:S01]  /*3f70*/  STG.E desc[UR36][R6.64], R3 ;  /* 0x0000000306007986 */ /* 0x0003e2000c101924 */
[----:B------:R-:W-:-:S13]  /*3f80*/  ISETP.NE.AND P0, PT, R3, 0x400, PT ;  /* 0x000004000300780c */ /* 0x000fda0003f05270 */
[----:B-1----:R-:W-:Y:S05]  /*3f90*/  @P0 BRA `(.L_x_50) ;  /* 0xfffffff800180947 */ /* 0x002fea000383ffff */
.L_x_47:
[----:B------:R-:W-:Y:S05]  /*3fa0*/  BSYNC.RECONVERGENT B0 ;  /* 0x0000000000007941 */ /* 0x000fea0003800200 */
.L_x_44:
[----:B------:R-:W-:Y:S05]  /*3fb0*/  WARPSYNC.ALL ;  /* 0x0000000000007948 */ /* 0x000fea0003800000 */
[----:B0-----:R-:W0:Y:S01]  /*3fc0*/  LDC.64 R6, c[0x4][0x40] ;  /* 0x01001000ff067b82 */ /* 0x001e220000000a00 */
[----:B------:R-:W-:Y:S01]  /*3fd0*/  ISETP.NE.AND P0, PT, R0, -0x1, PT ;  /* 0xffffffff0000780c */ /* 0x000fe20003f05270 */
[----:B------:R-:W-:Y:S06]  /*3fe0*/  BSSY.RECONVERGENT B0, `(.L_x_51) ;  /* 0x00000e3000007945 */ /* 0x000fec0003800200 */
[----:B--2---:R-:W1:Y:S06]  /*3ff0*/  LDC.64 R8, c[0x4][0x28] ;  /* 0x01000a00ff087b82 */ /* 0x004e6c0000000a00 */
[----:B------:R-:W-:Y:S05]  /*4000*/  @!P0 BRA `(.L_x_52) ;  /* 0x00000000007c8947 */ /* 0x000fea0003800000 */
[----:B------:R-:W2:Y:S01]  /*4010*/  LDC.64 R10, c[0x4][0x18] ;  /* 0x01000600ff0a7b82 */ /* 0x000ea20000000a00 */
[----:B------:R-:W-:Y:S01]  /*4020*/  IMAD.MOV.U32 R13, RZ, RZ, 0x6 ;  /* 0x00000006ff0d7424 */ /* 0x000fe200078e00ff */
[----:B------:R-:W3:Y:S01]  /*4030*/  LDCU.64 UR4, c[0x4][0xe0] ;  /* 0x01001c00ff0477ac */ /* 0x000ee20008000a00 */
[----:B------:R-:W-:Y:S02]  /*4040*/  IMAD.MOV.U32 R4, RZ, RZ, 0x78742e74 ;  /* 0x78742e74ff047424 */ /* 0x000fe400078e00ff */
[----:B------:R-:W-:Y:S01]  /*4050*/  VIADD R3, R1, 0xc ;  /* 0x0000000c01037836 */ /* 0x000fe20000000000 */
[----:B------:R-:W-:Y:S02]  /*4060*/  UMOV UR6, 0x4 ;  /* 0x0000000400067882 */ /* 0x000fe40000000000 */
[----:B------:R4:W-:Y:S01]  /*4070*/  STL [R1+0x8], R4 ;  /* 0x0000080401007387 */ /* 0x0009e20000100800 */
[----:B---3--:R-:W-:-:S03]  /*4080*/  UIADD3 UR4, UP0, UPT, UR4, 0x4, URZ ;  /* 0x0000000404047890 */ /* 0x008fc6000ff1e0ff */
[----:B--2---:R4:W-:Y:S01]  /*4090*/  STG.E desc[UR36][R10.64], R13 ;  /* 0x0000000d0a007986 */ /* 0x0049e2000c101924 */
[----:B------:R-:W-:-:S03]  /*40a0*/  UIADD3.X UR5, UPT, UPT, URZ, UR5, URZ, UP0, !UPT ;  /* 0x00000005ff057290 */ /* 0x000fc600087fe4ff */
[----:B0-----:R4:W-:Y:S09]  /*40b0*/  STG.E desc[UR36][R6.64], R13 ;  /* 0x0000000d06007986 */ /* 0x0019f2000c101924 */
.L_x_53:
[----:B----4-:R-:W-:Y:S02]  /*40c0*/  IMAD.U32 R4, RZ, RZ, UR4 ;  /* 0x00000004ff047e24 */ /* 0x010fe4000f8e00ff */
[----:B------:R-:W-:-:S05]  /*40d0*/  IMAD.U32 R5, RZ, RZ, UR5 ;  /* 0x00000005ff057e24 */ /* 0x000fca000f8e00ff */
[----:B------:R-:W2:Y:S01]  /*40e0*/  LDG.E.U8.CONSTANT R4, desc[UR36][R4.64] ;  /* 0x0000002404047981 */ /* 0x000ea2000c1e9100 */
[----:B------:R-:W-:Y:S02]  /*40f0*/  UIADD3 UR4, UP0, UPT, UR4, 0x1, URZ ;  /* 0x0000000104047890 */ /* 0x000fe4000ff1e0ff */
[----:B------:R-:W-:Y:S02]  /*4100*/  UIADD3 UR6, UPT, UPT, UR6, 0x1, URZ ;  /* 0x0000000106067890 */ /* 0x000fe4000fffe0ff */
[----:B------:R-:W-:Y:S02]  /*4110*/  UIADD3.X UR5, UPT, UPT, URZ, UR5, URZ, UP0, !UPT ;  /* 0x00000005ff057290 */ /* 0x000fe400087fe4ff */
[----:B------:R-:W-:Y:S01]  /*4120*/  UISETP.NE.AND UP0, UPT, UR6, 0x6, UPT ;  /* 0x000000060600788c */ /* 0x000fe2000bf05270 */
[----:B--2---:R0:W-:Y:S02]  /*4130*/  STL.U8 [R3], R4 ;  /* 0x0000000403007387 */ /* 0x0041e40000100000 */
[----:B0-----:R-:W-:-:S06]  /*4140*/  VIADD R3, R3, 0x1 ;  /* 0x0000000103037836 */ /* 0x001fcc0000000000 */
[----:B------:R-:W-:Y:S05]  /*4150*/  BRA.U UP0, `(.L_x_53) ;  /* 0xfffffffd00d87547 */ /* 0x000fea000b83ffff */
[----:B------:R-:W0:Y:S01]  /*4160*/  LDC.64 R4, c[0x4][0x8] ;  /* 0x01000200ff047b82 */ /* 0x000e220000000a00 */
[----:B------:R-:W-:Y:S01]  /*4170*/  IMAD R3, R0, 0x1a, RZ ;  /* 0x0000001a00037824 */ /* 0x000fe200078e02ff */
[----:B-1----:R2:W-:Y:S04]  /*4180*/  STG.E desc[UR36][R8.64], R13 ;  /* 0x0000000d08007986 */ /* 0x0025e8000c101924 */
[----:B------:R-:W-:-:S04]  /*4190*/  IADD3 R14, P0, PT, R3, R14, RZ ;  /* 0x0000000e030e7210 */ /* 0x000fc80007f1e0ff */
[----:B------:R-:W-:Y:S01]  /*41a0*/  LEA.HI.X.SX32 R15, R3, R15, 0x1, P0 ;  /* 0x0000000f030f7211 */ /* 0x000fe200000f0eff */
[----:B0-----:R2:W-:Y:S04]  /*41b0*/  STG.E desc[UR36][R4.64], R0 ;  /* 0x0000000004007986 */ /* 0x0015e8000c101924 */
[----:B------:R-:W3:Y:S04]  /*41c0*/  LD.E.U8 R3, desc[UR36][R14.64+0x414] ;  /* 0x000414240e037980 */ /* 0x000ee8000c101100 */
[----:B------:R-:W3:Y:S02]  /*41d0*/  LD.E.U8 R10, desc[UR36][R14.64+0x415] ;  /* 0x000415240e0a7980 */ /* 0x000ee4000c101100 */
[----:B---3--:R-:W-:Y:S01]  /*41e0*/  IMAD R16, R3, 0x100, R10 ;  /* 0x0000010003107824 */ /* 0x008fe200078e020a */
[----:B--2---:R-:W-:Y:S06]  /*41f0*/  BRA `(.L_x_54) ;  /* 0x0000000c00047947 */ /* 0x004fec0003800000 */
.L_x_52:
[----:B------:R-:W2:Y:S01]  /*4200*/  LDC.64 R10, c[0x4][0x18] ;  /* 0x01000600ff0a7b82 */ /* 0x000ea20000000a00 */
[----:B------:R-:W-:Y:S01]  /*4210*/  IMAD.MOV.U32 R3, RZ, RZ, 0x6 ;  /* 0x00000006ff037424 */ /* 0x000fe200078e00ff */
[----:B------:R-:W3:Y:S01]  /*4220*/  LDCU.64 UR6, c[0x4][0xe0] ;  /* 0x01001c00ff0677ac */ /* 0x000ee20008000a00 */
[----:B------:R-:W-:Y:S02]  /*4230*/  IMAD.MOV.U32 R4, RZ, RZ, 0x78742e74 ;  /* 0x78742e74ff047424 */ /* 0x000fe400078e00ff */
[----:B------:R-:W-:Y:S01]  /*4240*/  VIADD R0, R1, 0xc ;  /* 0x0000000c01007836 */ /* 0x000fe20000000000 */
[----:B------:R-:W-:Y:S02]  /*4250*/  UMOV UR4, URZ ;  /* 0x000000ff00047c82 */ /* 0x000fe40008000000 */
[----:B------:R-:W4:Y:S01]  /*4260*/  LDC.64 R12, c[0x4][0x40] ;  /* 0x01001000ff0c7b82 */ /* 0x000f220000000a00 */
[----:B------:R0:W-:Y:S01]  /*4270*/  STL [R1+0x8], R4 ;  /* 0x0000080401007387 */ /* 0x0001e20000100800 */
[----:B---3--:R-:W-:-:S03]  /*4280*/  UIADD3 UR5, UP0, UPT, UR6, 0x4, URZ ;  /* 0x0000000406057890 */ /* 0x008fc6000ff1e0ff */
[----:B--2---:R2:W-:Y:S01]  /*4290*/  STG.E desc[UR36][R10.64], R3 ;  /* 0x000000030a007986 */ /* 0x0045e2000c101924 */
[----:B------:R-:W-:-:S03]  /*42a0*/  UIADD3.X UR6, UPT, UPT, URZ, UR7, URZ, UP0, !UPT ;  /* 0x00000007ff067290 */ /* 0x000fc600087fe4ff */
[----:B0---4-:R2:W-:Y:S09]  /*42b0*/  STG.E desc[UR36][R12.64], R3 ;  /* 0x000000030c007986 */ /* 0x0115f2000c101924 */
.L_x_55:
[----:B------:R-:W-:Y:S02]  /*42c0*/  IMAD.U32 R5, RZ, RZ, UR6 ;  /* 0x00000006ff057e24 */ /* 0x000fe4000f8e00ff */
        /* <DEDUP_REMOVED lines=10> */
[----:B------:R-:W-:Y:S01]  /*4370*/  BSSY.RECONVERGENT B1, `(.L_x_56) ;  /* 0x0000062000017945 */ /* 0x000fe20003800200 */
[----:B--2---:R-:W-:Y:S01]  /*4380*/  IMAD.MOV.U32 R13, RZ, RZ, RZ ;  /* 0x000000ffff0d7224 */ /* 0x004fe200078e00ff */
[----:B0-----:R0:W-:Y:S06]  /*4390*/  STG.E desc[UR36][R4.64], RZ ;  /* 0x000000ff04007986 */ /* 0x0011ec000c101924 */
.L_x_58:
[----:B0-----:R-:W-:-:S05]  /*43a0*/  IADD3 R4, P0, PT, R13, R14, RZ ;  /* 0x0000000e0d047210 */ /* 0x001fca0007f1e0ff */
[----:B------:R-:W-:-:S05]  /*43b0*/  IMAD.X R5, RZ, RZ, R15, P0 ;  /* 0x000000ffff057224 */ /* 0x000fca00000e060f */
[----:B------:R-:W2:Y:S01]  /*43c0*/  LD.E.U8 R0, desc[UR36][R4.64] ;  /* 0x0000002404007980 */ /* 0x000ea2000c101100 */
[----:B------:R-:W-:Y:S01]  /*43d0*/  IMAD.MOV.U32 R3, RZ, RZ, R13 ;  /* 0x000000ffff037224 */ /* 0x000fe200078e000d */
[----:B--2---:R-:W-:-:S13]  /*43e0*/  ISETP.NE.AND P0, PT, R0, RZ, PT ;  /* 0x000000ff0000720c */ /* 0x004fda0003f05270 */
[----:B------:R-:W-:Y:S05]  /*43f0*/  @!P0 BRA `(.L_x_57) ;  /* 0x0000000400448947 */ /* 0x000fea0003800000 */
[----:B------:R-:W0:Y:S01]  /*4400*/  LDC.64 R10, c[0x4][0x28] ;  /* 0x01000a00ff0a7b82 */ /* 0x000e220000000a00 */
[----:B------:R-:W-:-:S05]  /*4410*/  VIADD R3, R13, 0x1 ;  /* 0x000000010d037836 */ /* 0x000fca0000000000 */
[----:B0-----:R0:W-:Y:S04]  /*4420*/  STG.E desc[UR36][R10.64], R3 ;  /* 0x000000030a007986 */ /* 0x0011e8000c101924 */
[----:B------:R-:W2:Y:S02]  /*4430*/  LD.E.U8 R0, desc[UR36][R4.64+0x1] ;  /* 0x0000012404007980 */ /* 0x000ea4000c101100 */
[----:B--2---:R-:W-:-:S13]  /*4440*/  ISETP.NE.AND P0, PT, R0, RZ, PT ;  /* 0x000000ff0000720c */ /* 0x004fda0003f05270 */
[----:B0-----:R-:W-:Y:S05]  /*4450*/  @!P0 BRA `(.L_x_57) ;  /* 0x00000004002c8947 */ /* 0x001fea0003800000 */
[----:B------:R-:W-:-:S05]  /*4460*/  VIADD R3, R13, 0x2 ;  /* 0x000000020d037836 */ /* 0x000fca0000000000 */
[----:B------:R0:W-:Y:S04]  /*4470*/  STG.E desc[UR36][R10.64], R3 ;  /* 0x000000030a007986 */ /* 0x0001e8000c101924 */
        /* <DEDUP_REMOVED lines=69> */
[----:B------:R2:W-:Y:S01]  /*48d0*/  STG.E desc[UR36][R10.64], R13 ;  /* 0x0000000d0a007986 */ /* 0x0005e2000c101924 */
[----:B------:R-:W-:-:S13]  /*48e0*/  ISETP.NE.AND P0, PT, R13, 0x400, PT ;  /* 0x000004000d00780c */ /* 0x000fda0003f05270 */
[----:B--2---:R-:W-:Y:S05]  /*48f0*/  @P0 BRA `(.L_x_58) ;  /* 0xfffffff800a80947 */ /* 0x004fea000383ffff */
[----:B------:R-:W-:Y:S05]  /*4900*/  BRA `(.L_x_59) ;  /* 0x0000000000207947 */ /* 0x000fea0003800000 */
.L_x_57:
[----:B------:R-:W0:Y:S01]  /*4910*/  LDC.64 R10, c[0x4][0x8] ;  /* 0x01000200ff0a7b82 */ /* 0x000e220000000a00 */
[----:B------:R-:W-:Y:S01]  /*4920*/  IADD3 R4, P0, PT, R3, R14, RZ ;  /* 0x0000000e03047210 */ /* 0x000fe20007f1e0ff */
[----:B------:R-:W-:-:S03]  /*4930*/  IMAD.MOV.U32 R0, RZ, RZ, 0x1 ;  /* 0x00000001ff007424 */ /* 0x000fc600078e00ff */
[----:B------:R-:W-:-:S03]  /*4940*/  LEA.HI.X.SX32 R5, R3, R15, 0x1, P0 ;  /* 0x0000000f03057211 */ /* 0x000fc600000f0eff */
[----:B------:R-:W2:Y:S01]  /*4950*/  LDC.64 R12, c[0x4][0xa0] ;  /* 0x01002800ff0c7b82 */ /* 0x000ea20000000a00 */
[----:B0-----:R0:W-:Y:S04]  /*4960*/  STG.E desc[UR36][R10.64], R3 ;  /* 0x000000030a007986 */ /* 0x0011e8000c101924 */
[----:B------:R0:W-:Y:S04]  /*4970*/  ST.E.U8 desc[UR36][R4.64], R0 ;  /* 0x0000000004007985 */ /* 0x0001e8000c101124 */
[----:B--2---:R0:W5:Y:S02]  /*4980*/  LDG.E.64 R14, desc[UR36][R12.64] ;  /* 0x000000240c0e7981 */ /* 0x004164000c1e1b00 */
.L_x_59:
[----:B------:R-:W-:Y:S05]  /*4990*/  BSYNC.RECONVERGENT B1 ;  /* 0x0000000000017941 */ /* 0x000fea0003800200 */
.L_x_56:
[----:B0-----:R-:W0:Y:S02]  /*49a0*/  LDC.64 R10, c[0x4][0x8] ;  /* 0x01000200ff0a7b82 */ /* 0x001e240000000a00 */
[----:B0-----:R-:W2:Y:S06]  /*49b0*/  LDG.E R0, desc[UR36][R10.64] ;  /* 0x000000240a007981 */ /* 0x001eac000c1e1900 */
[----:B------:R-:W0:Y:S01]  /*49c0*/  LDC.64 R12, c[0x4][0xa0] ;  /* 0x01002800ff0c7b82 */ /* 0x000e220000000a00 */
[----:B------:R-:W-:Y:S01]  /*49d0*/  STL [R1+0x1c], RZ ;  /* 0x00001cff01007387 */ /* 0x000fe20000100800 */
[----:B--2---:R-:W-:-:S05]  /*49e0*/  IMAD R0, R0, 0x1a, RZ ;  /* 0x0000001a00007824 */ /* 0x004fca00078e02ff */
[----:B-----5:R-:W-:-:S04]  /*49f0*/  IADD3 R16, P0, PT, R0, R14, RZ ;  /* 0x0000000e00107210 */ /* 0x020fc80007f1e0ff */
[----:B------:R-:W-:-:S05]  /*4a00*/  LEA.HI.X.SX32 R17, R0, R15, 0x1, P0 ;  /* 0x0000000f00117211 */ /* 0x000fca00000f0eff */
[----:B------:R2:W-:Y:S04]  /*4a10*/  ST.E.U8 desc[UR36][R16.64+0x414], RZ ;  /* 0x000414ff10007985 */ /* 0x0005e8000c101124 */
[----:B------:R-:W3:Y:S04]  /*4a20*/  LDG.E R0, desc[UR36][R10.64] ;  /* 0x000000240a007981 */ /* 0x000ee8000c1e1900 */
[----:B0-----:R-:W4:Y:S01]  /*4a30*/  LDG.E.64 R4, desc[UR36][R12.64] ;  /* 0x000000240c047981 */ /* 0x001f22000c1e1b00 */
[----:B---3--:R-:W-:-:S05]  /*4a40*/  IMAD R3, R0, 0x1a, RZ ;  /* 0x0000001a00037824 */ /* 0x008fca00078e02ff */
[----:B----4-:R-:W-:-:S04]  /*4a50*/  IADD3 R14, P0, PT, R4, R3, RZ ;  /* 0x00000003040e7210 */ /* 0x010fc80007f1e0ff */
[----:B------:R-:W-:-:S05]  /*4a60*/  LEA.HI.X.SX32 R15, R3, R5, 0x1, P0 ;  /* 0x00000005030f7211 */ /* 0x000fca00000f0eff */
[----:B------:R0:W-:Y:S04]  /*4a70*/  ST.E.U8 desc[UR36][R14.64+0x415], RZ ;  /* 0x000415ff0e007985 */ /* 0x0001e8000c101124 */
[----:B------:R-:W3:Y:S04]  /*4a80*/  LDG.E R0, desc[UR36][R10.64] ;  /* 0x000000240a007981 */ /* 0x000ee8000c1e1900 */
[----:B------:R-:W2:Y:S01]  /*4a90*/  LDG.E.64 R4, desc[UR36][R12.64] ;  /* 0x000000240c047981 */ /* 0x000ea2000c1e1b00 */
[----:B---3--:R-:W-:Y:S01]  /*4aa0*/  IMAD R3, R0, 0x1a, RZ ;  /* 0x0000001a00037824 */ /* 0x008fe200078e02ff */
[----:B------:R-:W-:-:S02]  /*4ab0*/  SHF.R.S32.HI R21, RZ, 0x1f, R0 ;  /* 0x0000001fff157819 */ /* 0x000fc40000011400 */
[----:B------:R0:W-:Y:S02]  /*4ac0*/  STL [R1+0x20], R0 ;  /* 0x0000200001007387 */ /* 0x0001e40000100800 */
[----:B--2---:R-:W-:Y:S02]  /*4ad0*/  IADD3 R16, P0, PT, R4, R3, RZ ;  /* 0x0000000304107210 */ /* 0x004fe40007f1e0ff */
        /* <DEDUP_REMOVED lines=10> */
[----:B-1----:R0:W-:Y:S04]  /*4b80*/  STG.E desc[UR36][R8.64], RZ ;  /* 0x000000ff08007986 */ /* 0x0021e8000c101924 */
[----:B------:R-:W2:Y:S02]  /*4b90*/  LDG.E R3, desc[UR36][R6.64] ;  /* 0x0000002406037981 */ /* 0x000ea4000c1e1900 */
[----:B--2---:R-:W-:-:S13]  /*4ba0*/  ISETP.GE.AND P0, PT, R3, 0x1, PT ;  /* 0x000000010300780c */ /* 0x004fda0003f06270 */
[----:B0-----:R-:W-:Y:S05]  /*4bb0*/  @!P0 BRA `(.L_x_60) ;  /* 0x0000000000448947 */ /* 0x001fea0003800000 */
[----:B------:R-:W-:-:S07]  /*4bc0*/  IMAD.MOV.U32 R3, RZ, RZ, RZ ;  /* 0x000000ffff037224 */ /* 0x000fce00078e00ff */
.L_x_61:
        /* <DEDUP_REMOVED lines=16> */
.L_x_60:
        /* <DEDUP_REMOVED lines=20> */
.L_x_54:
[----:B------:R-:W-:Y:S05]  /*4e10*/  BSYNC.RECONVERGENT B0 ;  /* 0x0000000000007941 */ /* 0x000fea0003800200 */
.L_x_51:
        /* <DEDUP_REMOVED lines=9> */
.L_x_64:
        /* <DEDUP_REMOVED lines=10> */
.L_x_63:
[----:B------:R-:W-:Y:S05]  /*4f50*/  BSYNC.RECONVERGENT B0 ;  /* 0x0000000000007941 */ /* 0x000fea0003800200 */
.L_x_62:
[----:B------:R1:W-:Y:S01]  /*4f60*/  STG.E desc[UR36][R8.64], RZ ;  /* 0x000000ff08007986 */ /* 0x0003e2000c101924 */
[----:B------:R-:W-:Y:S01]  /*4f70*/  IMAD.SHL.U32 R17, R0, 0x400, RZ ;  /* 0x0000040000117824 */ /* 0x000fe200078e00ff */
[----:B------:R-:W2:Y:S01]  /*4f80*/  LDCU.64 UR4, c[0x0][0x380] ;  /* 0x00007000ff0477ac */ /* 0x000ea20008000a00 */
[----:B------:R-:W-:-:S03]  /*4f90*/  IMAD.MOV.U32 R3, RZ, RZ, RZ ;  /* 0x000000ffff037224 */ /* 0x000fc600078e00ff */
[----:B------:R-:W-:-:S07]  /*4fa0*/  SHF.R.S32.HI R16, RZ, 0x1f, R17 ;  /* 0x0000001fff107819 */ /* 0x000fce0000011411 */
.L_x_65:
        /* <DEDUP_REMOVED lines=51> */
[----:B------:R-:W-:-:S02]  /*52e0*/  IMAD.MOV.U32 R3, RZ, RZ, RZ ;  /* 0x000000ffff037224 */ /* 0x000fc400078e00ff */
[----:B------:R-:W-:-:S07]  /*52f0*/  IMAD.MOV.U32 R0, RZ, RZ, -0x1 ;  /* 0xffffffffff007424 */ /* 0x000fce00078e00ff */
.L_x_70:
[----:B--2--5:R-:W-:-:S05]  /*5300*/  IADD3 R8, P0, PT, R4, R3, RZ ;  /* 0x0000000304087210 */ /* 0x024fca0007f1e0ff */
[----:B------:R-:W-:-:S05]  /*5310*/  IMAD.X R9, RZ, RZ, R5, P0 ;  /* 0x000000ffff097224 */ /* 0x000fca00000e0605 */
[----:B------:R-:W2:Y:S01]  /*5320*/  LD.E.U8 R10, desc[UR36][R8.64] ;  /* 0x00000024080a7980 */ /* 0x000ea2000c101100 */
[----:B------:R-:W0:Y:S01]  /*5330*/  LDC.64 R6, c[0x4][0x28] ;  /* 0x01000a00ff067b82 */ /* 0x000e220000000a00 */
[----:B------:R-:W-:Y:S01]  /*5340*/  BSSY.RECONVERGENT B0, `(.L_x_66) ;  /* 0x0000033000007945 */ /* 0x000fe20003800200 */
[----:B--2---:R-:W-:-:S13]  /*5350*/  ISETP.NE.AND P0, PT, R10, 0x1, PT ;  /* 0x000000010a00780c */ /* 0x004fda0003f05270 */
[----:B0-----:R-:W-:Y:S05]  /*5360*/  @P0 BRA `(.L_x_67) ;  /* 0x0000000000c00947 */ /* 0x001fea0003800000 */
        /* <DEDUP_REMOVED lines=38> */
[----:B-1----:R-:W-:-:S05]  /*55d0*/  IMAD.MOV.U32 R25, RZ, RZ, 0x6 ;  /* 0x00000006ff197424 */ /* 0x002fca00078e00ff */
[----:B------:R0:W-:Y:S01]  /*55e0*/  STG.E desc[UR36][R10.64], R25 ;  /* 0x000000190a007986 */ /* 0x0001e2000c101924 */
[----:B--2---:R-:W-:Y:S01]  /*55f0*/  ISETP.NE.AND P0, PT, R16, RZ, PT ;  /* 0x000000ff1000720c */ /* 0x004fe20003f05270 */
[----:B------:R-:W-:-:S12]  /*5600*/  VIADD R16, R21, 0x1 ;  /* 0x0000000115107836 */ /* 0x000fd80000000000 */
[----:B------:R-:W-:-:S05]  /*5610*/  @P0 IMAD.MOV R16, RZ, RZ, R21 ;  /* 0x000000ffff100224 */ /* 0x000fca00078e0215 */
[----:B------:R-:W-:-:S13]  /*5620*/  ISETP.NE.AND P0, PT, R16, 0x6, PT ;  /* 0x000000061000780c */ /* 0x000fda0003f05270 */
[----:B------:R-:W1:Y:S01]  /*5630*/  @!P0 LDC.64 R16, c[0x4][0x48] ;  /* 0x01001200ff108b82 */ /* 0x000e620000000a00 */
[----:B------:R-:W-:Y:S01]  /*5640*/  @!P0 IMAD.MOV.U32 R0, RZ, RZ, R3 ;  /* 0x000000ffff008224 */ /* 0x000fe200078e0003 */
[----:B-1----:R0:W-:Y:S04]  /*5650*/  @!P0 STG.E desc[UR36][R16.64], R3 ;  /* 0x0000000310008986 */ /* 0x0021e8000c101924 */
[----:B------:R0:W-:Y:S02]  /*5660*/  STG.E desc[UR36][R12.64], RZ ;  /* 0x000000ff0c007986 */ /* 0x0001e4000c101924 */
.L_x_67:
[----:B------:R-:W-:Y:S05]  /*5670*/  BSYNC.RECONVERGENT B0 ;  /* 0x0000000000007941 */ /* 0x000fea0003800200 */
.L_x_66:
[----:B------:R-:W-:-:S05]  /*5680*/  VIADD R15, R3, 0x1 ;  /* 0x00000001030f7836 */ /* 0x000fca0000000000 */
[----:B------:R1:W-:Y:S04]  /*5690*/  STG.E desc[UR36][R6.64], R15 ;  /* 0x0000000f06007986 */ /* 0x0003e8000c101924 */
[----:B------:R-:W2:Y:S01]  /*56a0*/  LD.E.U8 R8, desc[UR36][R8.64+0x1] ;  /* 0x0000012408087980 */ /* 0x000ea2000c101100 */
[----:B------:R-:W-:Y:S01]  /*56b0*/  BSSY.RECONVERGENT B0, `(.L_x_68) ;  /* 0x0000034000007945 */ /* 0x000fe20003800200 */
[----:B--2---:R-:W-:-:S13]  /*56c0*/  ISETP.NE.AND P0, PT, R8, 0x1, PT ;  /* 0x000000010800780c */ /* 0x004fda0003f05270 */
[----:B-1----:R-:W-:Y:S05]  /*56d0*/  @P0 BRA `(.L_x_69) ;  /* 0x0000000000c40947 */ /* 0x002fea0003800000 */
[----:B------:R-:W1:Y:S01]  /*56e0*/  LDC.64 R8, c[0x4][0x30] ;  /* 0x01000c00ff087b82 */ /* 0x000e620000000a00 */
[----:B0-----:R-:W-:-:S04]  /*56f0*/  IMAD.MOV.U32 R10, RZ, RZ, 0x1a ;  /* 0x0000001aff0a7424 */ /* 0x001fc800078e00ff */
[----:B------:R-:W-:-:S05]  /*5700*/  IMAD R13, R3, R10, 0x1a ;  /* 0x0000001a030d7424 */ /* 0x000fca00078e020a */
[----:B------:R-:W-:-:S05]  /*5710*/  IADD3 R12, P0, PT, R4, R13, RZ ;  /* 0x0000000d040c7210 */ /* 0x000fca0007f1e0ff */
[----:B------:R-:W-:Y:S01]  /*5720*/  IMAD.X R13, RZ, RZ, R5, P0 ;  /* 0x000000ffff0d7224 */ /* 0x000fe200000e0605 */
[----:B-1----:R-:W-:Y:S04]  /*5730*/  STG.E desc[UR36][R8.64], RZ ;  /* 0x000000ff08007986 */ /* 0x002fe8000c101924 */
        /* <DEDUP_REMOVED lines=38> */
[----:B------:R-:W-:-:S13]  /*59a0*/  ISETP.NE.AND P0, PT, R14, 0x6, PT ;  /* 0x000000060e00780c */ /* 0x000fda0003f05270 */
[----:B------:R-:W0:Y:S01]  /*59b0*/  @!P0 LDC.64 R16, c[0x4][0x48] ;  /* 0x01001200ff108b82 */ /* 0x000e220000000a00 */
[----:B------:R-:W-:Y:S01]  /*59c0*/  @!P0 IMAD.MOV.U32 R0, RZ, RZ, R15 ;  /* 0x000000ffff008224 */ /* 0x000fe200078e000f */
[----:B0-----:R2:W-:Y:S04]  /*59d0*/  @!P0 STG.E desc[UR36][R16.64], R15 ;  /* 0x0000000f10008986 */ /* 0x0015e8000c101924 */
[----:B------:R2:W-:Y:S02]  /*59e0*/  STG.E desc[UR36][R10.64], RZ ;  /* 0x000000ff0a007986 */ /* 0x0005e4000c101924 */
.L_x_69:
[----:B------:R-:W-:Y:S05]  /*59f0*/  BSYNC.RECONVERGENT B0 ;  /* 0x0000000000007941 */ /* 0x000fea0003800200 */
.L_x_68:
[----:B0-----:R-:W-:-:S05]  /*5a00*/  VIADD R3, R3, 0x2 ;  /* 0x0000000203037836 */ /* 0x001fca0000000000 */
[----:B------:R0:W-:Y:S01]  /*5a10*/  STG.E desc[UR36][R6.64], R3 ;  /* 0x0000000306007986 */ /* 0x0001e2000c101924 */
[----:B------:R-:W-:-:S13]  /*5a20*/  ISETP.NE.AND P0, PT, R3, 0x400, PT ;  /* 0x000004000300780c */ /* 0x000fda0003f05270 */
[----:B0-----:R-:W-:Y:S05]  /*5a30*/  @P0 BRA `(.L_x_70) ;  /* 0xfffffff800300947 */ /* 0x001fea000383ffff */
[----:B------:R-:W-:Y:S01]  /*5a40*/  ISETP.NE.AND P0, PT, R0, -0x1, PT ;  /* 0xffffffff0000780c */ /* 0x000fe20003f05270 */
[----:B------:R-:W-:-:S12]  /*5a50*/  BSSY.RECONVERGENT B6, `(.L_x_71) ;  /* 0x000000e000067945 */ /* 0x000fd80003800200 */
[----:B------:R-:W0:Y:S01]  /*5a60*/  @P0 LDC.64 R4, c[0x4][0x8] ;  /* 0x01000200ff040b82 */ /* 0x000e220000000a00 */
[----:B------:R-:W-:Y:S01]  /*5a70*/  @P0 LEA R3, R0, 0x9000, 0xa ;  /* 0x0000900000030811 */ /* 0x000fe200078e50ff */
[----:B0-----:R0:W-:Y:S01]  /*5a80*/  @P0 STG.E desc[UR36][R4.64], R0 ;  /* 0x0000000004000986 */ /* 0x0011e2000c101924 */
[----:B------:R-:W-:Y:S05]  /*5a90*/  @P0 BRA `(.L_x_72) ;  /* 0x0000000000240947 */ /* 0x000fea0003800000 */
[----:B0-----:R-:W-:Y:S01]  /*5aa0*/  MOV R0, 0x0 ;  /* 0x0000000000007802 */ /* 0x001fe20000000f00 */
[----:B------:R-:W0:Y:S01]  /*5ab0*/  LDCU.64 UR4, c[0x4][0xa8] ;  /* 0x01001500ff0477ac */ /* 0x000e220008000a00 */
[----:B------:R-:W-:Y:S02]  /*5ac0*/  CS2R R6, SRZ ;  /* 0x0000000000067805 */ /* 0x000fe4000001ff00 */
[----:B--2---:R1:W2:Y:S01]  /*5ad0*/  LDC.64 R8, c[0x4][R0] ;  /* 0x0100000000087b82 */ /* 0x0042a20000000a00 */
[----:B0-----:R-:W-:Y:S02]  /*5ae0*/  IMAD.U32 R4, RZ, RZ, UR4 ;  /* 0x00000004ff047e24 */ /* 0x001fe4000f8e00ff */
[----:B-1----:R-:W-:-:S07]  /*5af0*/  IMAD.U32 R5, RZ, RZ, UR5 ;  /* 0x00000005ff057e24 */ /* 0x002fce000f8e00ff */
[----:B------:R-:W-:-:S07]  /*5b00*/  LEPC R20, `(.L_x_73) ;  /* 0x000000001014794e */ /* 0x000fce0000000000 */
[----:B--2---:R-:W-:Y:S05]  /*5b10*/  CALL.ABS.NOINC R8 ;  /* 0x0000000008007343 */ /* 0x004fea0003c00000 */
.L_x_73:
[----:B------:R-:W-:-:S07]  /*5b20*/  IMAD.MOV.U32 R3, RZ, RZ, 0x9000 ;  /* 0x00009000ff037424 */ /* 0x000fce00078e00ff */
.L_x_72:
[----:B------:R-:W-:Y:S05]  /*5b30*/  BSYNC.RECONVERGENT B6 ;  /* 0x0000000000067941 */ /* 0x000fea0003800200 */
.L_x_71:
[----:B--2---:R-:W1:Y:S01]  /*5b40*/  LDC.64 R8, c[0x4][0x28] ;  /* 0x01000a00ff087b82 */ /* 0x004e620000000a00 */
[----:B0-----:R-:W-:Y:S01]  /*5b50*/  IMAD.MOV.U32 R0, RZ, RZ, RZ ;  /* 0x000000ffff007224 */ /* 0x001fe200078e00ff */
[----:B------:R-:W0:Y:S06]  /*5b60*/  LDCU.64 UR4, c[0x0][0x388] ;  /* 0x00007100ff0477ac */ /* 0x000e2c0008000a00 */
[----:B------:R-:W2:Y:S01]  /*5b70*/  LDC.64 R10, c[0x4][0xa0] ;  /* 0x01002800ff0a7b82 */ /* 0x000ea20000000a00 */
[----:B01----:R1:W-:Y:S02]  /*5b80*/  STG.E desc[UR36][R8.64], RZ ;  /* 0x000000ff08007986 */ /* 0x0033e4000c101924 */
.L_x_74:
[----:B0-2---:R-:W2:Y:S01]  /*5b90*/  LDG.E.64 R4, desc[UR36][R10.64] ;  /* 0x000000240a047981 */ /* 0x005ea2000c1e1b00 */
[----:B------:R-:W-:-:S05]  /*5ba0*/  IMAD.IADD R7, R0, 0x1, R3 ;  /* 0x0000000100077824 */ /* 0x000fca00078e0203 */
[----:B--2---:R-:W-:-:S04]  /*5bb0*/  IADD3 R4, P0, PT, R4, R7, RZ ;  /* 0x0000000704047210 */ /* 0x004fc80007f1e0ff */
[----:B------:R-:W-:-:S06]  /*5bc0*/  LEA.HI.X.SX32 R5, R7, R5, 0x1, P0 ;  /* 0x0000000507057211 */ /* 0x000fcc00000f0eff */
[----:B------:R-:W2:Y:S01]  /*5bd0*/  LD.E.U8 R5, desc[UR36][R4.64] ;  /* 0x0000002404057980 */ /* 0x000ea2000c101100 */
[----:B------:R-:W-:-:S04]  /*5be0*/  IADD3 R6, P0, PT, R0, UR4, RZ ;  /* 0x0000000400067c10 */ /* 0x000fc8000ff1e0ff */
[----:B------:R-:W-:-:S05]  /*5bf0*/  LEA.HI.X.SX32 R7, R0, UR5, 0x1, P0 ;  /* 0x0000000500077c11 */ /* 0x000fca00080f0eff */
[----:B--2---:R0:W-:Y:S04]  /*5c00*/  STG.E.U8 desc[UR36][R6.64], R5 ;  /* 0x0000000506007986 */ /* 0x0041e8000c101124 */
[----:B------:R-:W2:Y:S02]  /*5c10*/  LDG.E R12, desc[UR36][R8.64] ;  /* 0x00000024080c7981 */ /* 0x000ea4000c1e1900 */
[C---:B--2---:R-:W-:Y:S01]  /*5c20*/  VIADD R0, R12.reuse, 0x1 ;  /* 0x000000010c007836 */ /* 0x044fe20000000000 */
[----:B------:R-:W-:-:S04]  /*5c30*/  ISETP.GE.AND P0, PT, R12, 0x1f, PT ;  /* 0x0000001f0c00780c */ /* 0x000fc80003f06270 */
[----:B------:R0:W-:Y:S09]  /*5c40*/  STG.E desc[UR36][R8.64], R0 ;  /* 0x0000000008007986 */ /* 0x0001f2000c101924 */
[----:B------:R-:W-:Y:S05]  /*5c50*/  @!P0 BRA `(.L_x_74) ;  /* 0xfffffffc00cc8947 */ /* 0x000fea000383ffff */
[----:B0-----:R-:W-:Y:S01]  /*5c60*/  MOV R0, 0x0 ;  /* 0x0000000000007802 */ /* 0x001fe20000000f00 */
[----:B------:R-:W0:Y:S01]  /*5c70*/  LDCU.64 UR4, c[0x4][0xb0] ;  /* 0x01001600ff0477ac */ /* 0x000e220008000a00 */
[----:B------:R-:W-:Y:S02]  /*5c80*/  CS2R R6, SRZ ;  /* 0x0000000000067805 */ /* 0x000fe4000001ff00 */
[----:B-1----:R1:W2:Y:S01]  /*5c90*/  LDC.64 R8, c[0x4][R0] ;  /* 0x0100000000087b82 */ /* 0x0022a20000000a00 */
[----:B0-----:R-:W-:Y:S02]  /*5ca0*/  IMAD.U32 R4, RZ, RZ, UR4 ;  /* 0x00000004ff047e24 */ /* 0x001fe4000f8e00ff */
[----:B-1----:R-:W-:-:S07]  /*5cb0*/  IMAD.U32 R5, RZ, RZ, UR5 ;  /* 0x00000005ff057e24 */ /* 0x002fce000f8e00ff */
[----:B------:R-:W-:-:S07]  /*5cc0*/  LEPC R20, `(.L_x_75) ;  /* 0x000000001014794e */ /* 0x000fce0000000000 */
[----:B--2---:R-:W-:Y:S05]  /*5cd0*/  CALL.ABS.NOINC R8 ;  /* 0x0000000008007343 */ /* 0x004fea0003c00000 */
.L_x_75:
[----:B------:R-:W0:Y:S02]  /*5ce0*/  LDC.64 R4, c[0x4][0x10] ;  /* 0x01000400ff047b82 */ /* 0x000e240000000a00 */
[----:B0-----:R-:W2:Y:S06]  /*5cf0*/  LDG.E R5, desc[UR36][R4.64] ;  /* 0x0000002404057981 */ /* 0x001eac000c1e1900 */
[----:B------:R-:W2:Y:S02]  /*5d00*/  LDC.64 R6, c[0x4][0x28] ;  /* 0x01000a00ff067b82 */ /* 0x000ea40000000a00 */
[----:B--2---:R0:W-:Y:S01]  /*5d10*/  STG.E desc[UR36][R6.64], R5 ;  /* 0x0000000506007986 */ /* 0x0041e2000c101924 */
[----:B------:R-:W-:-:S13]  /*5d20*/  ISETP.GE.AND P0, PT, R5, 0x1, PT ;  /* 0x000000010500780c */ /* 0x000fda0003f06270 */
[----:B0-----:R-:W-:Y:S05]  /*5d30*/  @!P0 BRA `(.L_x_76) ;  /* 0x00000004003c8947 */ /* 0x001fea0003800000 */
[----:B------:R-:W0:Y:S02]  /*5d40*/  LDC.64 R4, c[0x4][0xa0] ;  /* 0x01002800ff047b82 */ /* 0x000e240000000a00 */
[----:B0-----:R-:W5:Y:S02]  /*5d50*/  LDG.E.64 R4, desc[UR36][R4.64] ;  /* 0x0000002404047981 */ /* 0x001f64000c1e1b00 */
.L_x_86:
[----:B0-----:R-:W0:Y:S01]  /*5d60*/  LDC.64 R6, c[0x4][0x30] ;  /* 0x01000c00ff067b82 */ /* 0x001e220000000a00 */
[----:B------:R-:W-:Y:S01]  /*5d70*/  BSSY.RECONVERGENT B6, `(.L_x_77) ;  /* 0x0000045000067945 */ /* 0x000fe20003800200 */
[----:B------:R-:W-:Y:S01]  /*5d80*/  IMAD.MOV.U32 R3, RZ, RZ, RZ ;  /* 0x000000ffff037224 */ /* 0x000fe200078e00ff */
[----:B0-----:R0:W-:Y:S06]  /*5d90*/  STG.E desc[UR36][R6.64], RZ ;  /* 0x000000ff06007986 */ /* 0x0011ec000c101924 */
.L_x_85:
[----:B01----:R-:W-:-:S05]  /*5da0*/  IMAD R7, R3, 0x1a, RZ ;  /* 0x0000001a03077824 */ /* 0x003fca00078e02ff */
[----:B-----5:R-:W-:-:S04]  /*5db0*/  IADD3 R6, P0, PT, R4, R7, RZ ;  /* 0x0000000704067210 */ /* 0x020fc80007f1e0ff */
[----:B------:R-:W-:-:S05]  /*5dc0*/  LEA.HI.X.SX32 R7, R7, R5, 0x1, P0 ;  /* 0x0000000507077211 */ /* 0x000fca00000f0eff */
[----:B------:R-:W2:Y:S01]  /*5dd0*/  LD.E.U8 R0, desc[UR36][R6.64+0x414] ;  /* 0x0004142406007980 */ /* 0x000ea2000c101100 */
[----:B------:R-:W-:Y:S01]  /*5de0*/  BSSY.RECONVERGENT B7, `(.L_x_78) ;  /* 0x0000038000077945 */ /* 0x000fe20003800200 */
[----:B--2---:R-:W-:Y:S01]  /*5df0*/  ISETP.NE.AND P0, PT, R0, 0xff, PT ;  /* 0x000000ff0000780c */ /* 0x004fe20003f05270 */
[----:B------:R-:W-:-:S12]  /*5e00*/  IMAD.MOV.U32 R0, RZ, RZ, R3 ;  /* 0x000000ffff007224 */ /* 0x000fd800078e0003 */
[----:B------:R-:W-:Y:S05]  /*5e10*/  @!P0 BRA `(.L_x_79) ;  /* 0x0000000000d08947 */ /* 0x000fea0003800000 */
[----:B------:R-:W0:Y:S01]  /*5e20*/  LDC.64 R8, c[0x4][0x28] ;  /* 0x01000a00ff087b82 */ /* 0x000e220000000a00 */
[----:B------:R-:W2:Y:S04]  /*5e30*/  LD.E.U8 R3, desc[UR36][R6.64+0x418] ;  /* 0x0004182406037980 */ /* 0x000ea8000c101100 */
[----:B------:R-:W2:Y:S04]  /*5e40*/  LD.E.U8 R10, desc[UR36][R6.64+0x419] ;  /* 0x00041924060a7980 */ /* 0x000ea8000c101100 */
[----:B0-----:R-:W3:Y:S01]  /*5e50*/  LDG.E R8, desc[UR36][R8.64] ;  /* 0x0000002408087981 */ /* 0x001ee2000c1e1900 */
[----:B--2---:R-:W-:-:S05]  /*5e60*/  IMAD R3, R3, 0x100, R10 ;  /* 0x0000010003037824 */ /* 0x004fca00078e020a */
[----:B---3--:R-:W-:-:S13]  /*5e70*/  ISETP.NE.AND P0, PT, R8, R3, PT ;  /* 0x000000030800720c */ /* 0x008fda0003f05270 */
[----:B------:R-:W-:Y:S05]  /*5e80*/  @P0 BRA `(.L_x_79) ;  /* 0x0000000000b40947 */ /* 0x000fea0003800000 */
[----:B------:R-:W0:Y:S01]  /*5e90*/  LDC.64 R4, c[0x4][0x38] ;  /* 0x01000e00ff047b82 */ /* 0x000e220000000a00 */
[----:B------:R-:W-:Y:S01]  /*5ea0*/  BSSY.RECONVERGENT B8, `(.L_x_80) ;  /* 0x000001f000087945 */ /* 0x000fe20003800200 */
[----:B------:R-:W-:Y:S01]  /*5eb0*/  IMAD.MOV.U32 R3, RZ, RZ, RZ ;  /* 0x000000ffff037224 */ /* 0x000fe200078e00ff */
[----:B0-----:R0:W-:Y:S06]  /*5ec0*/  STG.E desc[UR36][R4.64], RZ ;  /* 0x000000ff04007986 */ /* 0x0011ec000c101924 */
.L_x_83:
[----:B-1----:R-:W1:Y:S08]  /*5ed0*/  LDC.64 R8, c[0x4][0x30] ;  /* 0x01000c00ff087b82 */ /* 0x002e700000000a00 */
[----:B------:R-:W0:Y:S01]  /*5ee0*/  LDC.64 R6, c[0x4][0xa0] ;  /* 0x01002800ff067b82 */ /* 0x000e220000000a00 */
[----:B-1----:R-:W2:Y:S04]  /*5ef0*/  LDG.E R8, desc[UR36][R8.64] ;  /* 0x0000002408087981 */ /* 0x002ea8000c1e1900 */
[----:B0-----:R-:W3:Y:S01]  /*5f00*/  LDG.E.64 R4, desc[UR36][R6.64] ;  /* 0x0000002406047981 */ /* 0x001ee2000c1e1b00 */
[----:B------:R-:W-:Y:S01]  /*5f10*/  SHF.R.S32.HI R11, RZ, 0x1f, R3 ;  /* 0x0000001fff0b7819 */ /* 0x000fe20000011403 */
[----:B--2---:R-:W-:-:S05]  /*5f20*/  IMAD R0, R8, 0x1a, RZ ;  /* 0x0000001a08007824 */ /* 0x004fca00078e02ff */
[----:B---3--:R-:W-:Y:S02]  /*5f30*/  IADD3 R4, P0, P1, R4, R0, R3 ;  /* 0x0000000004047210 */ /* 0x008fe4000791e003 */
[----:B------:R-:W-:-:S04]  /*5f40*/  SHF.R.S32.HI R0, RZ, 0x1f, R0 ;  /* 0x0000001fff007819 */ /* 0x000fc80000011400 */
[----:B------:R-:W-:-:S05]  /*5f50*/  IADD3.X R5, PT, PT, R5, R0, R11, P0, P1 ;  /* 0x0000000005057210 */ /* 0x000fca00007e240b */
[----:B------:R-:W2:Y:S02]  /*5f60*/  LD.E.U8 R0, desc[UR36][R4.64+0x400] ;  /* 0x0004002404007980 */ /* 0x000ea4000c101100 */
[----:B--2---:R-:W-:-:S13]  /*5f70*/  ISETP.NE.AND P0, PT, R0, RZ, PT ;  /* 0x000000ff0000720c */ /* 0x004fda0003f05270 */
[----:B------:R-:W-:Y:S05]  /*5f80*/  @!P0 BRA `(.L_x_81) ;  /* 0x0000000000408947 */ /* 0x000fea0003800000 */
[----:B------:R-:W-:Y:S01]  /*5f90*/  MOV R3, 0x0 ;  /* 0x0000000000037802 */ /* 0x000fe20000000f00 */
[----:B------:R0:W-:Y:S01]  /*5fa0*/  STL [R1], R0 ;  /* 0x0000000001007387 */ /* 0x0001e20000100800 */
[----:B------:R-:W1:Y:S01]  /*5fb0*/  LDCU.64 UR4, c[0x4][0xb8] ;  /* 0x01001700ff0477ac */ /* 0x000e620008000a00 */
[----:B------:R-:W-:Y:S01]  /*5fc0*/  IMAD.MOV.U32 R6, RZ, RZ, R18 ;  /* 0x000000ffff067224 */ /* 0x000fe200078e0012 */
[----:B------:R0:W2:Y:S01]  /*5fd0*/  LDC.64 R8, c[0x4][R3] ;  /* 0x0100000003087b82 */ /* 0x0000a20000000a00 */
[----:B------:R-:W-:Y:S02]  /*5fe0*/  IMAD.MOV.U32 R7, RZ, RZ, R2 ;  /* 0x000000ffff077224 */ /* 0x000fe400078e0002 */
[----:B-1----:R-:W-:Y:S02]  /*5ff0*/  IMAD.U32 R4, RZ, RZ, UR4 ;  /* 0x00000004ff047e24 */ /* 0x002fe4000f8e00ff */
[----:B0-----:R-:W-:-:S07]  /*6000*/  IMAD.U32 R5, RZ, RZ, UR5 ;  /* 0x00000005ff057e24 */ /* 0x001fce000f8e00ff */
[----:B------:R-:W-:-:S07]  /*6010*/  LEPC R20, `(.L_x_82) ;  /* 0x000000001014794e */ /* 0x000fce0000000000 */
[----:B--2---:R-:W-:Y:S05]  /*6020*/  CALL.ABS.NOINC R8 ;  /* 0x0000000008007343 */ /* 0x004fea0003c00000 */
.L_x_82:
[----:B------:R-:W0:Y:S02]  /*6030*/  LDC.64 R4, c[0x4][0x38] ;  /* 0x01000e00ff047b82 */ /* 0x000e240000000a00 */
[----:B0-----:R-:W2:Y:S02]  /*6040*/  LDG.E R0, desc[UR36][R4.64] ;  /* 0x0000002404007981 */ /* 0x001ea4000c1e1900 */
[C---:B--2---:R-:W-:Y:S01]  /*6050*/  VIADD R3, R0.reuse, 0x1 ;  /* 0x0000000100037836 */ /* 0x044fe20000000000 */
[----:B------:R-:W-:-:S04]  /*6060*/  ISETP.GE.AND P0, PT, R0, 0x13, PT ;  /* 0x000000130000780c */ /* 0x000fc80003f06270 */
[----:B------:R1:W-:Y:S09]  /*6070*/  STG.E desc[UR36][R4.64], R3 ;  /* 0x0000000304007986 */ /* 0x0003f2000c101924 */
[----:B------:R-:W-:Y:S05]  /*6080*/  @!P0 BRA `(.L_x_83) ;  /* 0xfffffffc00908947 */ /* 0x000fea000383ffff */
.L_x_81:
[----:B------:R-:W-:Y:S05]  /*6090*/  BSYNC.RECONVERGENT B8 ;  /* 0x0000000000087941 */ /* 0x000fea0003800200 */
.L_x_80:
[----:B------:R-:W-:Y:S01]  /*60a0*/  MOV R0, 0x0 ;  /* 0x0000000000007802 */ /* 0x000fe20000000f00 */
[----:B------:R-:W1:Y:S01]  /*60b0*/  LDCU.64 UR4, c[0x4][0xc0] ;  /* 0x01001800ff0477ac */ /* 0x000e620008000a00 */
[----:B------:R-:W-:Y:S02]  /*60c0*/  CS2R R6, SRZ ;  /* 0x0000000000067805 */ /* 0x000fe4000001ff00 */
[----:B------:R0:W2:Y:S01]  /*60d0*/  LDC.64 R8, c[0x4][R0] ;  /* 0x0100000000087b82 */ /* 0x0000a20000000a00 */
[----:B-1----:R-:W-:Y:S02]  /*60e0*/  IMAD.U32 R4, RZ, RZ, UR4 ;  /* 0x00000004ff047e24 */ /* 0x002fe4000f8e00ff */
[----:B0-----:R-:W-:-:S07]  /*60f0*/  IMAD.U32 R5, RZ, RZ, UR5 ;  /* 0x00000005ff057e24 */ /* 0x001fce000f8e00ff */
[----:B------:R-:W-:-:S07]  /*6100*/  LEPC R20, `(.L_x_84) ;  /* 0x000000001014794e */ /* 0x000fce0000000000 */
[----:B--2---:R-:W-:Y:S05]  /*6110*/  CALL.ABS.NOINC R8 ;  /* 0x0000000008007343 */ /* 0x004fea0003c00000 */
.L_x_84:
[----:B------:R-:W0:Y:S08]  /*6120*/  LDC.64 R6, c[0x4][0x30] ;  /* 0x01000c00ff067b82 */ /* 0x000e300000000a00 */
[----:B------:R-:W1:Y:S01]  /*6130*/  LDC.64 R4, c[0x4][0xa0] ;  /* 0x01002800ff047b82 */ /* 0x000e620000000a00 */
[----:B0-----:R0:W5:Y:S04]  /*6140*/  LDG.E R0, desc[UR36][R6.64] ;  /* 0x0000002406007981 */ /* 0x001168000c1e1900 */
[----:B-1----:R-:W5:Y:S02]  /*6150*/  LDG.E.64 R4, desc[UR36][R4.64] ;  /* 0x0000002404047981 */ /* 0x002f64000c1e1b00 */
.L_x_79:
[----:B------:R-:W-:Y:S05]  /*6160*/  BSYNC.RECONVERGENT B7 ;  /* 0x0000000000077941 */ /* 0x000fea0003800200 */
.L_x_78:
[----:B0-----:R-:W0:Y:S01]  /*6170*/  LDC.64 R6, c[0x4][0x30] ;  /* 0x01000c00ff067b82 */ /* 0x001e220000000a00 */
[C---:B-----5:R-:W-:Y:S01]  /*6180*/  VIADD R3, R0.reuse, 0x1 ;  /* 0x0000000100037836 */ /* 0x060fe20000000000 */
[----:B------:R-:W-:-:S04]  /*6190*/  ISETP.GE.AND P0, PT, R0, 0x3ff, PT ;  /* 0x000003ff0000780c */ /* 0x000fc80003f06270 */
[----:B0-----:R1:W-:Y:S09]  /*61a0*/  STG.E desc[UR36][R6.64], R3 ;  /* 0x0000000306007986 */ /* 0x0013f2000c101924 */
[----:B------:R-:W-:Y:S05]  /*61b0*/  @!P0 BRA `(.L_x_85) ;  /* 0xfffffff800f88947 */ /* 0x000fea000383ffff */
[----:B------:R-:W-:Y:S05]  /*61c0*/  BSYNC.RECONVERGENT B6 ;  /* 0x0000000000067941 */ /* 0x000fea0003800200 */
.L_x_77:
[----:B-1----:R-:W0:Y:S02]  /*61d0*/  LDC.64 R6, c[0x4][0x28] ;  /* 0x01000a00ff067b82 */ /* 0x002e240000000a00 */
[----:B0-----:R-:W2:Y:S02]  /*61e0*/  LDG.E R0, desc[UR36][R6.64] ;  /* 0x0000002406007981 */ /* 0x001ea4000c1e1900 */
[C---:B--2---:R-:W-:Y:S01]  /*61f0*/  VIADD R3, R0.reuse, 0xffffffff ;  /* 0xffffffff00037836 */ /* 0x044fe20000000000 */
[----:B------:R-:W-:-:S04]  /*6200*/  ISETP.GT.AND P0, PT, R0, 0x1, PT ;  /* 0x000000010000780c */ /* 0x000fc80003f04270 */
[----:B------:R0:W-:Y:S09]  /*6210*/  STG.E desc[UR36][R6.64], R3 ;  /* 0x0000000306007986 */ /* 0x0001f2000c101924 */
[----:B------:R-:W-:Y:S05]  /*6220*/  @P0 BRA `(.L_x_86) ;  /* 0xfffffff800cc0947 */ /* 0x000fea000383ffff */
.L_x_76:
[----:B------:R-:W-:Y:S01]  /*6230*/  MOV R0, 0x0 ;  /* 0x0000000000007802 */ /* 0x000fe20000000f00 */
[----:B------:R-:W1:Y:S01]  /*6240*/  LDCU.64 UR4, c[0x4][0xc8] ;  /* 0x01001900ff0477ac */ /* 0x000e620008000a00 */
[----:B0-----:R-:W-:Y:S02]  /*6250*/  CS2R R6, SRZ ;  /* 0x0000000000067805 */ /* 0x001fe4000001ff00 */
[----:B------:R0:W2:Y:S01]  /*6260*/  LDC.64 R8, c[0x4][R0] ;  /* 0x0100000000087b82 */ /* 0x0000a20000000a00 */
[----:B-1----:R-:W-:Y:S02]  /*6270*/  IMAD.U32 R4, RZ, RZ, UR4 ;  /* 0x00000004ff047e24 */ /* 0x002fe4000f8e00ff */
[----:B0-----:R-:W-:-:S07]  /*6280*/  IMAD.U32 R5, RZ, RZ, UR5 ;  /* 0x00000005ff057e24 */ /* 0x001fce000f8e00ff */
[----:B------:R-:W-:-:S07]  /*6290*/  LEPC R20, `(.L_x_87) ;  /* 0x000000001014794e */ /* 0x000fce0000000000 */
[----:B--2---:R-:W-:Y:S05]  /*62a0*/  CALL.ABS.NOINC R8 ;  /* 0x0000000008007343 */ /* 0x004fea0003c00000 */
.L_x_87:
[----:B------:R-:W0:Y:S08]  /*62b0*/  LDC.64 R6, c[0x4][0x58] ;  /* 0x01001600ff067b82 */ /* 0x000e300000000a00 */
[----:B------:R-:W1:Y:S08]  /*62c0*/  LDC.64 R4, c[0x4][0x28] ;  /* 0x01000a00ff047b82 */ /* 0x000e700000000a00 */
[----:B------:R-:W2:Y:S01]  /*62d0*/  LDC.64 R10, c[0x4][0xa0] ;  /* 0x01002800ff0a7b82 */ /* 0x000ea20000000a00 */
[----:B0-----:R0:W-:Y:S04]  /*62e0*/  STG.E desc[UR36][R6.64], RZ ;  /* 0x000000ff06007986 */ /* 0x0011e8000c101924 */
[----:B-1----:R0:W-:Y:S04]  /*62f0*/  STG.E desc[UR36][R4.64], RZ ;  /* 0x000000ff04007986 */ /* 0x0021e8000c101924 */
[----:B--2---:R-:W5:Y:S01]  /*6300*/  LDG.E.64 R10, desc[UR36][R10.64] ;  /* 0x000000240a0a7981 */ /* 0x004f62000c1e1b00 */
[----:B------:R-:W-:Y:S01]  /*6310*/  BSSY.RECONVERGENT B0, `(.L_x_88) ;  /* 0x000004d000007945 */ /* 0x000fe20003800200 */
[----:B------:R-:W-:-:S02]  /*6320*/  IMAD.MOV.U32 R3, RZ, RZ, RZ ;  /* 0x000000ffff037224 */ /* 0x000fc400078e00ff */
[----:B0-----:R-:W-:-:S07]  /*6330*/  IMAD.MOV.U32 R0, RZ, RZ, RZ ;  /* 0x000000ffff007224 */ /* 0x001fce00078e00ff */
.L_x_91:
[----:B0-----:R-:W-:-:S05]  /*6340*/  IMAD R7, R0, 0x1a, RZ ;  /* 0x0000001a00077824 */ /* 0x001fca00078e02ff */
[----:B-----5:R-:W-:-:S04]  /*6350*/  IADD3 R6, P0, PT, R7, R10, RZ ;  /* 0x0000000a07067210 */ /* 0x020fc80007f1e0ff */
[----:B------:R-:W-:-:S05]  /*6360*/  LEA.HI.X.SX32 R7, R7, R11, 0x1, P0 ;  /* 0x0000000b07077211 */ /* 0x000fca00000f0eff */
[----:B------:R-:W2:Y:S01]  /*6370*/  LD.E.U8 R21, desc[UR36][R6.64+0x414] ;  /* 0x0004142406157980 */ /* 0x000ea2000c101100 */
[----:B------:R-:W-:Y:S01]  /*6380*/  BSSY.RECONVERGENT B1, `(.L_x_89) ;  /* 0x0000040000017945 */ /* 0x000fe20003800200 */
[----:B--2---:R-:W-:-:S13]  /*6390*/  ISETP.NE.AND P0, PT, R21, 0xff, PT ;  /* 0x000000ff1500780c */ /* 0x004fda0003f05270 */
[----:B------:R-:W-:Y:S05]  /*63a0*/  @!P0 BRA `(.L_x_90) ;  /* 0x0000000000f48947 */ /* 0x000fea0003800000 */
[----:B------:R-:W0:Y:S01]  /*63b0*/  LDC.64 R6, c[0x4][0xa0] ;  /* 0x01002800ff067b82 */ /* 0x000e220000000a00 */
[----:B------:R-:W-:-:S05]  /*63c0*/  IMAD R3, R3, 0x6, RZ ;  /* 0x0000000603037824 */ /* 0x000fca00078e02ff */
[----:B------:R-:W-:-:S04]  /*63d0*/  IADD3 R12, P0, PT, R3, R10, RZ ;  /* 0x0000000a030c7210 */ /* 0x000fc80007f1e0ff */
[----:B------:R-:W-:-:S05]  /*63e0*/  LEA.HI.X.SX32 R13, R3, R11, 0x1, P0 ;  /* 0x0000000b030d7211 */ /* 0x000fca00000f0eff */
[----:B------:R1:W-:Y:S04]  /*63f0*/  ST.E.U8 desc[UR36][R12.64+0x6c00], R21 ;  /* 0x006c00150c007985 */ /* 0x0003e8000c101124 */
[----:B------:R-:W2:Y:S04]  /*6400*/  LDG.E R0, desc[UR36][R4.64] ;  /* 0x0000002404007981 */ /* 0x000ea8000c1e1900 */
[----:B0-----:R-:W3:Y:S01]  /*6410*/  LDG.E.64 R10, desc[UR36][R6.64] ;  /* 0x00000024060a7981 */ /* 0x001ee2000c1e1b00 */
[----:B------:R-:W0:Y:S03]  /*6420*/  LDC.64 R8, c[0x4][0x58] ;  /* 0x01001600ff087b82 */ /* 0x000e260000000a00 */
[----:B0-----:R-:W4:Y:S01]  /*6430*/  LDG.E R16, desc[UR36][R8.64] ;  /* 0x0000002408107981 */ /* 0x001f22000c1e1900 */
[----:B--2---:R-:W-:-:S05]  /*6440*/  IMAD R3, R0, 0x1a, RZ ;  /* 0x0000001a00037824 */ /* 0x004fca00078e02ff */
[----:B---3--:R-:W-:-:S04]  /*6450*/  IADD3 R14, P0, PT, R10, R3, RZ ;  /* 0x000000030a0e7210 */ /* 0x008fc80007f1e0ff */
[----:B------:R-:W-:-:S05]  /*6460*/  LEA.HI.X.SX32 R15, R3, R11, 0x1, P0 ;  /* 0x0000000b030f7211 */ /* 0x000fca00000f0eff */
[----:B------:R-:W2:Y:S01]  /*6470*/  LD.E.U8 R3, desc[UR36][R14.64+0x415] ;  /* 0x000415240e037980 */ /* 0x000ea2000c101100 */
[----:B----4-:R-:W-:-:S05]  /*6480*/  IMAD R17, R16, 0x6, RZ ;  /* 0x0000000610117824 */ /* 0x010fca00078e02ff */
[----:B------:R-:W-:-:S04]  /*6490*/  IADD3 R16, P0, PT, R10, R17, RZ ;  /* 0x000000110a107210 */ /* 0x000fc80007f1e0ff */
[----:B------:R-:W-:-:S05]  /*64a0*/  LEA.HI.X.SX32 R17, R17, R11, 0x1, P0 ;  /* 0x0000000b11117211 */ /* 0x000fca00000f0eff */
[----:B--2---:R0:W-:Y:S04]  /*64b0*/  ST.E.U8 desc[UR36][R16.64+0x6c01], R3 ;  /* 0x006c010310007985 */ /* 0x0041e8000c101124 */
[----:B------:R-:W1:Y:S04]  /*64c0*/  LDG.E R0, desc[UR36][R4.64] ;  /* 0x0000002404007981 */ /* 0x000e68000c1e1900 */
[----:B------:R-:W2:Y:S04]  /*64d0*/  LDG.E.64 R10, desc[UR36][R6.64] ;  /* 0x00000024060a7981 */ /* 0x000ea8000c1e1b00 */
[----:B------:R-:W3:Y:S01]  /*64e0*/  LDG.E R20, desc[UR36][R8.64] ;  /* 0x0000002408147981 */ /* 0x000ee2000c1e1900 */
[----:B-1----:R-:W-:-:S05]  /*64f0*/  IMAD R13, R0, 0x1a, RZ ;  /* 0x0000001a000d7824 */ /* 0x002fca00078e02ff */
[----:B--2---:R-:W-:-:S04]  /*6500*/  IADD3 R12, P0, PT, R10, R13, RZ ;  /* 0x0000000d0a0c7210 */ /* 0x004fc80007f1e0ff */
[----:B------:R-:W-:-:S05]  /*6510*/  LEA.HI.X.SX32 R13, R13, R11, 0x1, P0 ;  /* 0x0000000b0d0d7211 */ /* 0x000fca00000f0eff */
[----:B------:R-:W2:Y:S01]  /*6520*/  LD.E.U8 R21, desc[UR36][R12.64+0x418] ;  /* 0x000418240c157980 */ /* 0x000ea2000c101100 */
[----:B---3--:R-:W-:-:S05]  /*6530*/  IMAD R15, R20, 0x6, RZ ;  /* 0x00000006140f7824 */ /* 0x008fca00078e02ff */
[----:B------:R-:W-:-:S04]  /*6540*/  IADD3 R14, P0, PT, R10, R15, RZ ;  /* 0x0000000f0a0e7210 */ /* 0x000fc80007f1e0ff */
[----:B------:R-:W-:-:S05]  /*6550*/  LEA.HI.X.SX32 R15, R15, R11, 0x1, P0 ;  /* 0x0000000b0f0f7211 */ /* 0x000fca00000f0eff */
[----:B--2---:R1:W-:Y:S04]  /*6560*/  ST.E.U8 desc[UR36][R14.64+0x6c02], R21 ;  /* 0x006c02150e007985 */ /* 0x0043e8000c101124 */
[----:B------:R-:W0:Y:S04]  /*6570*/  LDG.E R0, desc[UR36][R4.64] ;  /* 0x0000002404007981 */ /* 0x000e28000c1e1900 */
[----:B------:R-:W2:Y:S04]  /*6580*/  LDG.E.64 R10, desc[UR36][R6.64] ;  /* 0x00000024060a7981 */ /* 0x000ea8000c1e1b00 */
[----:B------:R-:W3:Y:S01]  /*6590*/  LDG.E R20, desc[UR36][R8.64] ;  /* 0x0000002408147981 */ /* 0x000ee2000c1e1900 */
[----:B0-----:R-:W-:-:S05]  /*65a0*/  IMAD R3, R0, 0x1a, RZ ;  /* 0x0000001a00037824 */ /* 0x001fca00078e02ff */
[----:B--2---:R-:W-:-:S04]  /*65b0*/  IADD3 R16, P0, PT, R10, R3, RZ ;  /* 0x000000030a107210 */ /* 0x004fc80007f1e0ff */
[----:B------:R-:W-:-:S06]  /*65c0*/  LEA.HI.X.SX32 R17, R3, R11, 0x1, P0 ;  /* 0x0000000b03117211 */ /* 0x000fcc00000f0eff */
[----:B------:R-:W2:Y:S01]  /*65d0*/  LD.E.U8 R17, desc[UR36][R16.64+0x419] ;  /* 0x0004192410117980 */ /* 0x000ea2000c101100 */
[----:B---3--:R-:W-:-:S05]  /*65e0*/  IMAD R3, R20, 0x6, RZ ;  /* 0x0000000614037824 */ /* 0x008fca00078e02ff */
[----:B------:R-:W-:-:S04]  /*65f0*/  IADD3 R12, P0, PT, R10, R3, RZ ;  /* 0x000000030a0c7210 */ /* 0x000fc80007f1e0ff */
[----:B------:R-:W-:-:S05]  /*6600*/  LEA.HI.X.SX32 R13, R3, R11, 0x1, P0 ;  /* 0x0000000b030d7211 */ /* 0x000fca00000f0eff */
[----:B--2---:R0:W-:Y:S04]  /*6610*/  ST.E.U8 desc[UR36][R12.64+0x6c03], R17 ;  /* 0x006c03110c007985 */ /* 0x0041e8000c101124 */
[----:B------:R-:W1:Y:S04]  /*6620*/  LDG.E R3, desc[UR36][R8.64] ;  /* 0x0000002408037981 */ /* 0x000e68000c1e1900 */
[----:B------:R-:W2:Y:S04]  /*6630*/  LDG.E R0, desc[UR36][R4.64] ;  /* 0x0000002404007981 */ /* 0x000ea8000c1e1900 */
[----:B------:R-:W3:Y:S01]  /*6640*/  LDG.E.64 R10, desc[UR36][R6.64] ;  /* 0x00000024060a7981 */ /* 0x000ee2000c1e1b00 */
[----:B-1----:R-:W-:Y:S01]  /*6650*/  IMAD R15, R3, 0x6, RZ ;  /* 0x00000006030f7824 */ /* 0x002fe200078e02ff */
[----:B--2---:R-:W-:-:S04]  /*6660*/  SHF.R.S32.HI R3, RZ, 0x1f, R0 ;  /* 0x0000001fff037819 */ /* 0x004fc80000011400 */
[----:B---3--:R-:W-:Y:S02]  /*6670*/  IADD3 R14, P0, PT, R10, R15, RZ ;  /* 0x0000000f0a0e7210 */ /* 0x008fe40007f1e0ff */
[----:B------:R-:W-:Y:S02]  /*6680*/  LEA.HI R3, R3, R0, RZ, 0x8 ;  /* 0x0000000003037211 */ /* 0x000fe400078f40ff */
[----:B------:R-:W-:Y:S02]  /*6690*/  LEA.HI.X.SX32 R15, R15, R11, 0x1, P0 ;  /* 0x0000000b0f0f7211 */ /* 0x000fe400000f0eff */
[----:B------:R-:W-:-:S05]  /*66a0*/  SHF.R.U32.HI R21, RZ, 0x8, R3 ;  /* 0x00000008ff157819 */ /* 0x000fca0000011603 */
[----:B------:R1:W-:Y:S04]  /*66b0*/  ST.E.U8 desc[UR36][R14.64+0x6c04], R21 ;  /* 0x006c04150e007985 */ /* 0x0003e8000c101124 */
[----:B------:R-:W2:Y:S04]  /*66c0*/  LDG.E R0, desc[UR36][R8.64] ;  /* 0x0000002408007981 */ /* 0x000ea8000c1e1900 */
[----:B------:R-:W3:Y:S04]  /*66d0*/  LDG.E.64 R10, desc[UR36][R6.64] ;  /* 0x00000024060a7981 */ /* 0x000ee8000c1e1b00 */
[----:B0-----:R-:W4:Y:S01]  /*66e0*/  LDG.E R17, desc[UR36][R4.64] ;  /* 0x0000002404117981 */ /* 0x001f22000c1e1900 */
[----:B--2---:R-:W-:-:S05]  /*66f0*/  IMAD R3, R0, 0x6, RZ ;  /* 0x0000000600037824 */ /* 0x004fca00078e02ff */
[----:B---3--:R-:W-:-:S04]  /*6700*/  IADD3 R12, P0, PT, R10, R3, RZ ;  /* 0x000000030a0c7210 */ /* 0x008fc80007f1e0ff */
[----:B------:R-:W-:-:S05]  /*6710*/  LEA.HI.X.SX32 R13, R3, R11, 0x1, P0 ;  /* 0x0000000b030d7211 */ /* 0x000fca00000f0eff */
[----:B----4-:R1:W-:Y:S04]  /*6720*/  ST.E.U8 desc[UR36][R12.64+0x6c05], R17 ;  /* 0x006c05110c007985 */ /* 0x0103e8000c101124 */
[----:B------:R-:W2:Y:S02]  /*6730*/  LDG.E R3, desc[UR36][R8.64] ;  /* 0x0000002408037981 */ /* 0x000ea4000c1e1900 */
[----:B--2---:R-:W-:-:S05]  /*6740*/  VIADD R3, R3, 0x1 ;  /* 0x0000000103037836 */ /* 0x004fca0000000000 */
[----:B------:R1:W-:Y:S04]  /*6750*/  STG.E desc[UR36][R8.64], R3 ;  /* 0x0000000308007986 */ /* 0x0003e8000c101924 */
[----:B------:R1:W5:Y:S04]  /*6760*/  LDG.E R0, desc[UR36][R4.64] ;  /* 0x0000002404007981 */ /* 0x000368000c1e1900 */
[----:B------:R1:W5:Y:S02]  /*6770*/  LDG.E.64 R10, desc[UR36][R6.64] ;  /* 0x00000024060a7981 */ /* 0x000364000c1e1b00 */
.L_x_90:
[----:B------:R-:W-:Y:S05]  /*6780*/  BSYNC.RECONVERGENT B1 ;  /* 0x0000000000017941 */ /* 0x000fea0003800200 */
.L_x_89:
[C---:B-1---5:R-:W-:Y:S01]  /*6790*/  VIADD R7, R0.reuse, 0x1 ;  /* 0x0000000100077836 */ /* 0x062fe20000000000 */
[----:B------:R-:W-:-:S03]  /*67a0*/  ISETP.GE.AND P0, PT, R0, 0x3ff, PT ;  /* 0x000003ff0000780c */ /* 0x000fc60003f06270 */
[----:B------:R-:W-:Y:S01]  /*67b0*/  IMAD.MOV.U32 R0, RZ, RZ, R7 ;  /* 0x000000ffff007224 */ /* 0x000fe200078e0007 */
[----:B------:R0:W-:Y:S09]  /*67c0*/  STG.E desc[UR36][R4.64], R7 ;  /* 0x0000000704007986 */ /* 0x0001f2000c101924 */
[----:B------:R-:W-:Y:S05]  /*67d0*/  @!P0 BRA `(.L_x_91) ;  /* 0xfffffff800d88947 */ /* 0x000fea000383ffff */
[----:B------:R-:W-:Y:S05]  /*67e0*/  BSYNC.RECONVERGENT B0 ;  /* 0x0000000000007941 */ /* 0x000fea0003800200 */
.L_x_88:
[----:B0-----:R-:W0:Y:S01]  /*67f0*/  LDC.64 R4, c[0x4][0x28] ;  /* 0x01000a00ff047b82 */ /* 0x001e220000000a00 */
[C---:B------:R-:W-:Y:S01]  /*6800*/  VIADD R7, R3.reuse, 0xffffffff ;  /* 0xffffffff03077836 */ /* 0x040fe20000000000 */
[----:B------:R-:W-:Y:S01]  /*6810*/  ISETP.GE.AND P0, PT, R3, 0x2, PT ;  /* 0x000000020300780c */ /* 0x000fe20003f06270 */
[----:B------:R-:W-:Y:S03]  /*6820*/  BSSY.RECONVERGENT B0, `(.L_x_92) ;  /* 0x00000fe000007945 */ /* 0x000fe60003800200 */
[----:B0-----:R0:W-:Y:S09]  /*6830*/  STG.E desc[UR36][R4.64], R7 ;  /* 0x0000000704007986 */ /* 0x0011f2000c101924 */
[----:B------:R-:W-:Y:S05]  /*6840*/  @!P0 BRA `(.L_x_93) ;  /* 0x0000000c00ec8947 */ /* 0x000fea0003800000 */
[----:B------:R-:W-:Y:S01]  /*6850*/  BSSY.RECONVERGENT B1, `(.L_x_94) ;  /* 0x00000f8000017945 */ /* 0x000fe20003800200 */
.L_x_102:
[----:B-1----:R-:W1:Y:S01]  /*6860*/  LDC.64 R10, c[0x4][0x68] ;  /* 0x01001a00ff0a7b82 */ /* 0x002e620000000a00 */
[----:B------:R-:W-:Y:S02]  /*6870*/  IMAD.MOV.U32 R13, RZ, RZ, 0x1 ;  /* 0x00000001ff0d7424 */ /* 0x000fe400078e00ff */
[----:B------:R-:W-:Y:S02]  /*6880*/  IMAD.MOV.U32 R0, RZ, RZ, 0x1 ;  /* 0x00000001ff007424 */ /* 0x000fe400078e00ff */
[----:B------:R-:W-:-:S03]  /*6890*/  IMAD.MOV.U32 R3, RZ, RZ, RZ ;  /* 0x000000ffff037224 */ /* 0x000fc600078e00ff */
[----:B0-----:R-:W0:Y:S08]  /*68a0*/  LDC.64 R4, c[0x4][0x30] ;  /* 0x01000c00ff047b82 */ /* 0x001e300000000a00 */
[----:B------:R-:W2:Y:S01]  /*68b0*/  LDC.64 R6, c[0x4][0xa0] ;  /* 0x01002800ff067b82 */ /* 0x000ea20000000a00 */
[----:B-1----:R1:W-:Y:S07]  /*68c0*/  STG.E desc[UR36][R10.64], R13 ;  /* 0x0000000d0a007986 */ /* 0x0023ee000c101924 */
[----:B------:R-:W3:Y:S01]  /*68d0*/  LDC.64 R8, c[0x4][0x28] ;  /* 0x01000a00ff087b82 */ /* 0x000ee20000000a00 */
[----:B0-----:R1:W-:Y:S02]  /*68e0*/  STG.E desc[UR36][R4.64], RZ ;  /* 0x000000ff04007986 */ /* 0x0013e4000c101924 */
.L_x_100:
[----:B-12---:R-:W2:Y:S01]  /*68f0*/  LDG.E.64 R10, desc[UR36][R6.64] ;  /* 0x00000024060a7981 */ /* 0x006ea2000c1e1b00 */
[----:B------:R-:W-:-:S05]  /*6900*/  IMAD R3, R3, 0x6, RZ ;  /* 0x0000000603037824 */ /* 0x000fca00078e02ff */
[----:B--2---:R-:W-:-:S04]  /*6910*/  IADD3 R10, P0, PT, R10, R3, RZ ;  /* 0x000000030a0a7210 */ /* 0x004fc80007f1e0ff */
[----:B------:R-:W-:-:S05]  /*6920*/  LEA.HI.X.SX32 R11, R3, R11, 0x1, P0 ;  /* 0x0000000b030b7211 */ /* 0x000fca00000f0eff */
[----:B------:R-:W2:Y:S04]  /*6930*/  LD.E.U8 R12, desc[UR36][R10.64+0x6c06] ;  /* 0x006c06240a0c7980 */ /* 0x000ea8000c101100 */
[----:B------:R-:W2:Y:S04]  /*6940*/  LD.E.U8 R13, desc[UR36][R10.64+0x6c07] ;  /* 0x006c07240a0d7980 */ /* 0x000ea8000c101100 */
[----:B------:R-:W4:Y:S04]  /*6950*/  LD.E.U8 R15, desc[UR36][R10.64+0x6c00] ;  /* 0x006c00240a0f7980 */ /* 0x000f28000c101100 */
[----:B------:R-:W4:Y:S01]  /*6960*/  LD.E.U8 R3, desc[UR36][R10.64+0x6c01] ;  /* 0x006c01240a037980 */ /* 0x000f22000c101100 */
[----:B------:R-:W-:Y:S01]  /*6970*/  BSSY.RECONVERGENT B2, `(.L_x_95) ;  /* 0x00000d8000027945 */ /* 0x000fe20003800200 */
[----:B--2---:R-:W-:-:S02]  /*6980*/  IMAD R12, R12, 0x100, R13 ;  /* 0x000001000c0c7824 */ /* 0x004fc400078e020d */
[----:B----4-:R-:W-:-:S05]  /*6990*/  IMAD R3, R15, 0x100, R3 ;  /* 0x000001000f037824 */ /* 0x010fca00078e0203 */
[----:B------:R-:W-:-:S13]  /*69a0*/  ISETP.GE.U32.AND P0, PT, R3, R12, PT ;  /* 0x0000000c0300720c */ /* 0x000fda0003f06070 */
[----:B------:R-:W-:Y:S05]  /*69b0*/  @P0 BRA `(.L_x_96) ;  /* 0x0000000400900947 */ /* 0x000fea0003800000 */
[----:B------:R-:W0:Y:S02]  /*69c0*/  LDC.64 R26, c[0x4][0x70] ;  /* 0x01001c00ff1a7b82 */ /* 0x000e240000000a00 */
[----:B0-----:R0:W-:Y:S04]  /*69d0*/  STG.E.U8 desc[UR36][R26.64], R15 ;  /* 0x0000000f1a007986 */ /* 0x0011e8000c101124 */
[----:B------:R-:W2:Y:S02]  /*69e0*/  LD.E.U8 R3, desc[UR36][R10.64+0x6c01] ;  /* 0x006c01240a037980 */ /* 0x000ea4000c101100 */
[----:B------:R-:W2:Y:S08]  /*69f0*/  LDC.64 R24, c[0x4][0x78] ;  /* 0x01001e00ff187b82 */ /* 0x000eb00000000a00 */
[----:B------:R-:W1:Y:S01]  /*6a00*/  LDC.64 R20, c[0x4][0x80] ;  /* 0x01002000ff147b82 */ /* 0x000e620000000a00 */
[----:B--2---:R2:W-:Y:S04]  /*6a10*/  STG.E.U8 desc[UR36][R24.64], R3 ;  /* 0x0000000318007986 */ /* 0x0045e8000c101124 */
[----:B------:R-:W1:Y:S03]  /*6a20*/  LD.E.U8 R23, desc[UR36][R10.64+0x6c02] ;  /* 0x006c02240a177980 */ /* 0x000e66000c101100 */
[----:B------:R-:W4:Y:S01]  /*6a30*/  LDC.64 R16, c[0x4][0x88] ;  /* 0x01002200ff107b82 */ /* 0x000f220000000a00 */
[----:B-1----:R1:W-:Y:S04]  /*6a40*/  STG.E.U8 desc[UR36][R20.64], R23 ;  /* 0x0000001714007986 */ /* 0x0023e8000c101124 */
[----:B------:R-:W4:Y:S03]  /*6a50*/  LD.E.U8 R0, desc[UR36][R10.64+0x6c03] ;  /* 0x006c03240a007980 */ /* 0x000f26000c101100 */
[----:B0-----:R-:W0:Y:S01]  /*6a60*/  LDC.64 R14, c[0x4][0x90] ;  /* 0x01002400ff0e7b82 */ /* 0x001e220000000a00 */
[----:B----4-:R-:W-:Y:S04]  /*6a70*/  STG.E.U8 desc[UR36][R16.64], R0 ;  /* 0x0000000010007986 */ /* 0x010fe8000c101124 */
[----:B--2---:R-:W0:Y:S03]  /*6a80*/  LD.E.U8 R3, desc[UR36][R10.64+0x6c04] ;  /* 0x006c04240a037980 */ /* 0x004e26000c101100 */
[----:B------:R-:W2:Y:S01]  /*6a90*/  LDC.64 R12, c[0x4][0x98] ;  /* 0x01002600ff0c7b82 */ /* 0x000ea20000000a00 */
[----:B0-----:R0:W-:Y:S04]  /*6aa0*/  STG.E.U8 desc[UR36][R14.64], R3 ;  /* 0x000000030e007986 */ /* 0x0011e8000c101124 */
[----:B-1----:R-:W2:Y:S04]  /*6ab0*/  LD.E.U8 R23, desc[UR36][R10.64+0x6c05] ;  /* 0x006c05240a177980 */ /* 0x002ea8000c101100 */
[----:B--2---:R-:W-:Y:S04]  /*6ac0*/  STG.E.U8 desc[UR36][R12.64], R23 ;  /* 0x000000170c007986 */ /* 0x004fe8000c101124 */
[----:B0-----:R-:W2:Y:S04]  /*6ad0*/  LD.E.U8 R3, desc[UR36][R10.64+0x6c06] ;  /* 0x006c06240a037980 */ /* 0x001ea8000c101100 */
[----:B--2---:R0:W-:Y:S04]  /*6ae0*/  ST.E.U8 desc[UR36][R10.64+0x6c00], R3 ;  /* 0x006c00030a007985 */ /* 0x0041e8000c101124 */
[----:B------:R-:W2:Y:S04]  /*6af0*/  LDG.E R0, desc[UR36][R4.64] ;  /* 0x0000002404007981 */ /* 0x000ea8000c1e1900 */
[----:B------:R-:W4:Y:S01]  /*6b00*/  LDG.E.64 R28, desc[UR36][R6.64] ;  /* 0x00000024061c7981 */ /* 0x000f22000c1e1b00 */
[----:B--2---:R-:W-:-:S05]  /*6b10*/  IMAD R0, R0, 0x6, RZ ;  /* 0x0000000600007824 */ /* 0x004fca00078e02ff */
[----:B----4-:R-:W-:-:S04]  /*6b20*/  IADD3 R28, P0, PT, R28, R0, RZ ;  /* 0x000000001c1c7210 */ /* 0x010fc80007f1e0ff */
[----:B------:R-:W-:-:S05]  /*6b30*/  LEA.HI.X.SX32 R29, R0, R29, 0x1, P0 ;  /* 0x0000001d001d7211 */ /* 0x000fca00000f0eff */
[----:B------:R-:W2:Y:S04]  /*6b40*/  LD.E.U8 R0, desc[UR36][R28.64+0x6c07] ;  /* 0x006c07241c007980 */ /* 0x000ea8000c101100 */
[----:B--2---:R1:W-:Y:S04]  /*6b50*/  ST.E.U8 desc[UR36][R28.64+0x6c01], R0 ;  /* 0x006c01001c007985 */ /* 0x0043e8000c101124 */
[----:B0-----:R-:W2:Y:S04]  /*6b60*/  LDG.E.64 R10, desc[UR36][R6.64] ;  /* 0x00000024060a7981 */ /* 0x001ea8000c1e1b00 */
[----:B-1----:R-:W4:Y:S02]  /*6b70*/  LDG.E R0, desc[UR36][R4.64] ;  /* 0x0000002404007981 */ /* 0x002f24000c1e1900 */
[----:B----4-:R-:W-:-:S05]  /*6b80*/  IMAD R23, R0, 0x6, RZ ;  /* 0x0000000600177824 */ /* 0x010fca00078e02ff */
[----:B--2---:R-:W-:-:S04]  /*6b90*/  IADD3 R10, P0, PT, R10, R23, RZ ;  /* 0x000000170a0a7210 */ /* 0x004fc80007f1e0ff */
[----:B------:R-:W-:-:S05]  /*6ba0*/  LEA.HI.X.SX32 R11, R23, R11, 0x1, P0 ;  /* 0x0000000b170b7211 */ /* 0x000fca00000f0eff */
[----:B------:R-:W2:Y:S04]  /*6bb0*/  LD.E.U8 R3, desc[UR36][R10.64+0x6c08] ;  /* 0x006c08240a037980 */ /* 0x000ea8000c101100 */
[----:B--2---:R0:W-:Y:S04]  /*6bc0*/  ST.E.U8 desc[UR36][R10.64+0x6c02], R3 ;  /* 0x006c02030a007985 */ /* 0x0041e8000c101124 */
[----:B------:R-:W2:Y:S04]  /*6bd0*/  LDG.E R23, desc[UR36][R4.64] ;  /* 0x0000002404177981 */ /* 0x000ea8000c1e1900 */
[----:B0-----:R-:W4:Y:S01]  /*6be0*/  LDG.E.64 R10, desc[UR36][R6.64] ;  /* 0x00000024060a7981 */ /* 0x001f22000c1e1b00 */
[----:B--2---:R-:W-:-:S05]  /*6bf0*/  IMAD R23, R23, 0x6, RZ ;  /* 0x0000000617177824 */ /* 0x004fca00078e02ff */
[----:B----4-:R-:W-:-:S04]  /*6c00*/  IADD3 R28, P0, PT, R10, R23, RZ ;  /* 0x000000170a1c7210 */ /* 0x010fc80007f1e0ff */
[----:B------:R-:W-:-:S05]  /*6c10*/  LEA.HI.X.SX32 R29, R23, R11, 0x1, P0 ;  /* 0x0000000b171d7211 */ /* 0x000fca00000f0eff */
[----:B------:R-:W2:Y:S04]  /*6c20*/  LD.E.U8 R23, desc[UR36][R28.64+0x6c09] ;  /* 0x006c09241c177980 */ /* 0x000ea8000c101100 */
[----:B--2---:R-:W-:Y:S04]  /*6c30*/  ST.E.U8 desc[UR36][R28.64+0x6c03], R23 ;  /* 0x006c03171c007985 */ /* 0x004fe8000c101124 */
[----:B------:R-:W2:Y:S04]  /*6c40*/  LDG.E R0, desc[UR36][R4.64] ;  /* 0x0000002404007981 */ /* 0x000ea8000c1e1900 */
[----:B------:R-:W4:Y:S01]  /*6c50*/  LDG.E.64 R10, desc[UR36][R6.64] ;  /* 0x00000024060a7981 */ /* 0x000f22000c1e1b00 */
[----:B--2---:R-:W-:-:S05]  /*6c60*/  IMAD R0, R0, 0x6, RZ ;  /* 0x0000000600007824 */ /* 0x004fca00078e02ff */
[----:B----4-:R-:W-:-:S04]  /*6c70*/  IADD3 R10, P0, PT, R10, R0, RZ ;  /* 0x000000000a0a7210 */ /* 0x010fc80007f1e0ff */
        /* <DEDUP_REMOVED lines=9> */
[----:B--2---:R0:W-:Y:S04]  /*6d10*/  ST.E.U8 desc[UR36][R28.64+0x6c05], R23 ;  /* 0x006c05171c007985 */ /* 0x0041e8000c101124 */
[----:B------:R-:W2:Y:S04]  /*6d20*/  LDG.E R3, desc[UR36][R4.64] ;  /* 0x0000002404037981 */ /* 0x000ea8000c1e1900 */
[----:B------:R-:W4:Y:S04]  /*6d30*/  LDG.E.64 R10, desc[UR36][R6.64] ;  /* 0x00000024060a7981 */ /* 0x000f28000c1e1b00 */
[----:B------:R-:W5:Y:S01]  /*6d40*/  LDG.E.U8 R0, desc[UR36][R26.64] ;  /* 0x000000241a007981 */ /* 0x000f62000c1e1100 */
[----:B--2---:R-:W-:-:S05]  /*6d50*/  IMAD R3, R3, 0x6, RZ ;  /* 0x0000000603037824 */ /* 0x004fca00078e02ff */
[----:B----4-:R-:W-:-:S04]  /*6d60*/  IADD3 R10, P0, PT, R10, R3, RZ ;  /* 0x000000030a0a7210 */ /* 0x010fc80007f1e0ff */
[----:B------:R-:W-:-:S05]  /*6d70*/  LEA.HI.X.SX32 R11, R3, R11, 0x1, P0 ;  /* 0x0000000b030b7211 */ /* 0x000fca00000f0eff */
[----:B-----5:R1:W-:Y:S04]  /*6d80*/  ST.E.U8 desc[UR36][R10.64+0x6c06], R0 ;  /* 0x006c06000a007985 */ /* 0x0203e8000c101124 */
[----:B------:R-:W2:Y:S04]  /*6d90*/  LDG.E R3, desc[UR36][R4.64] ;  /* 0x0000002404037981 */ /* 0x000ea8000c1e1900 */
[----:B------:R-:W0:Y:S04]  /*6da0*/  LDG.E.64 R26, desc[UR36][R6.64] ;  /* 0x00000024061a7981 */ /* 0x000e28000c1e1b00 */
[----:B------:R-:W4:Y:S01]  /*6db0*/  LDG.E.U8 R25, desc[UR36][R24.64] ;  /* 0x0000002418197981 */ /* 0x000f22000c1e1100 */
[----:B--2---:R-:W-:-:S05]  /*6dc0*/  IMAD R3, R3, 0x6, RZ ;  /* 0x0000000603037824 */ /* 0x004fca00078e02ff */
[----:B0-----:R-:W-:-:S04]  /*6dd0*/  IADD3 R28, P0, PT, R26, R3, RZ ;  /* 0x000000031a1c7210 */ /* 0x001fc80007f1e0ff */
[----:B------:R-:W-:-:S05]  /*6de0*/  LEA.HI.X.SX32 R29, R3, R27, 0x1, P0 ;  /* 0x0000001b031d7211 */ /* 0x000fca00000f0eff */
[----:B----4-:R0:W-:Y:S04]  /*6df0*/  ST.E.U8 desc[UR36][R28.64+0x6c07], R25 ;  /* 0x006c07191c007985 */ /* 0x0101e8000c101124 */
[----:B------:R-:W2:Y:S04]  /*6e00*/  LDG.E R3, desc[UR36][R4.64] ;  /* 0x0000002404037981 */ /* 0x000ea8000c1e1900 */
[----:B------:R-:W4:Y:S04]  /*6e10*/  LDG.E.64 R26, desc[UR36][R6.64] ;  /* 0x00000024061a7981 */ /* 0x000f28000c1e1b00 */
[----:B------:R-:W5:Y:S01]  /*6e20*/  LDG.E.U8 R21, desc[UR36][R20.64] ;  /* 0x0000002414157981 */ /* 0x000f62000c1e1100 */
[----:B--2---:R-:W-:-:S05]  /*6e30*/  IMAD R3, R3, 0x6, RZ ;  /* 0x0000000603037824 */ /* 0x004fca00078e02ff */
[----:B----4-:R-:W-:-:S04]  /*6e40*/  IADD3 R26, P0, PT, R26, R3, RZ ;  /* 0x000000031a1a7210 */ /* 0x010fc80007f1e0ff */
[----:B------:R-:W-:-:S05]  /*6e50*/  LEA.HI.X.SX32 R27, R3, R27, 0x1, P0 ;  /* 0x0000001b031b7211 */ /* 0x000fca00000f0eff */
[----:B-----5:R2:W-:Y:S04]  /*6e60*/  ST.E.U8 desc[UR36][R26.64+0x6c08], R21 ;  /* 0x006c08151a007985 */ /* 0x0205e8000c101124 */
[----:B-1----:R-:W4:Y:S04]  /*6e70*/  LDG.E R0, desc[UR36][R4.64] ;  /* 0x0000002404007981 */ /* 0x002f28000c1e1900 */
[----:B------:R-:W5:Y:S04]  /*6e80*/  LDG.E.64 R10, desc[UR36][R6.64] ;  /* 0x00000024060a7981 */ /* 0x000f68000c1e1b00 */
[----:B------:R-:W3:Y:S01]  /*6e90*/  LDG.E.U8 R17, desc[UR36][R16.64] ;  /* 0x0000002410117981 */ /* 0x000ee2000c1e1100 */
[----:B----4-:R-:W-:-:S05]  /*6ea0*/  IMAD R3, R0, 0x6, RZ ;  /* 0x0000000600037824 */ /* 0x010fca00078e02ff */
[----:B-----5:R-:W-:-:S04]  /*6eb0*/  IADD3 R24, P0, PT, R10, R3, RZ ;  /* 0x000000030a187210 */ /* 0x020fc80007f1e0ff */
[----:B0-----:R-:W-:-:S05]  /*6ec0*/  LEA.HI.X.SX32 R25, R3, R11, 0x1, P0 ;  /* 0x0000000b03197211 */ /* 0x001fca00000f0eff */
[----:B---3--:R0:W-:Y:S04]  /*6ed0*/  ST.E.U8 desc[UR36][R24.64+0x6c09], R17 ;  /* 0x006c091118007985 */ /* 0x0081e8000c101124 */
[----:B------:R-:W3:Y:S04]  /*6ee0*/  LDG.E R0, desc[UR36][R4.64] ;  /* 0x0000002404007981 */ /* 0x000ee8000c1e1900 */
[----:B------:R-:W4:Y:S04]  /*6ef0*/  LDG.E.64 R10, desc[UR36][R6.64] ;  /* 0x00000024060a7981 */ /* 0x000f28000c1e1b00 */
[----:B------:R-:W5:Y:S01]  /*6f00*/  LDG.E.U8 R15, desc[UR36][R14.64] ;  /* 0x000000240e0f7981 */ /* 0x000f62000c1e1100 */
[----:B---3--:R-:W-:-:S05]  /*6f10*/  IMAD R3, R0, 0x6, RZ ;  /* 0x0000000600037824 */ /* 0x008fca00078e02ff */
[----:B----4-:R-:W-:-:S04]  /*6f20*/  IADD3 R20, P0, PT, R10, R3, RZ ;  /* 0x000000030a147210 */ /* 0x010fc80007f1e0ff */
[----:B--2---:R-:W-:-:S05]  /*6f30*/  LEA.HI.X.SX32 R21, R3, R11, 0x1, P0 ;  /* 0x0000000b03157211 */ /* 0x004fca00000f0eff */
[----:B-----5:R1:W-:Y:S04]  /*6f40*/  ST.E.U8 desc[UR36][R20.64+0x6c0a], R15 ;  /* 0x006c0a0f14007985 */ /* 0x0203e8000c101124 */
[----:B------:R-:W2:Y:S04]  /*6f50*/  LDG.E R0, desc[UR36][R4.64] ;  /* 0x0000002404007981 */ /* 0x000ea8000c1e1900 */
[----:B------:R-:W3:Y:S04]  /*6f60*/  LDG.E.64 R10, desc[UR36][R6.64] ;  /* 0x00000024060a7981 */ /* 0x000ee8000c1e1b00 */
[----:B------:R-:W4:Y:S01]  /*6f70*/  LDG.E.U8 R13, desc[UR36][R12.64] ;  /* 0x000000240c0d7981 */ /* 0x000f22000c1e1100 */
[----:B0-----:R-:W0:Y:S01]  /*6f80*/  LDC.64 R16, c[0x4][0x68] ;  /* 0x01001a00ff107b82 */ /* 0x001e220000000a00 */
[----:B--2---:R-:W-:-:S05]  /*6f90*/  IMAD R3, R0, 0x6, RZ ;  /* 0x0000000600037824 */ /* 0x004fca00078e02ff */
[----:B---3--:R-:W-:-:S04]  /*6fa0*/  IADD3 R10, P0, PT, R10, R3, RZ ;  /* 0x000000030a0a7210 */ /* 0x008fc80007f1e0ff */
[----:B------:R-:W-:-:S05]  /*6fb0*/  LEA.HI.X.SX32 R11, R3, R11, 0x1, P0 ;  /* 0x0000000b030b7211 */ /* 0x000fca00000f0eff */
[----:B----4-:R1:W-:Y:S04]  /*6fc0*/  ST.E.U8 desc[UR36][R10.64+0x6c0b], R13 ;  /* 0x006c0b0d0a007985 */ /* 0x0103e8000c101124 */
[----:B0-----:R1:W-:Y:S01]  /*6fd0*/  STG.E desc[UR36][R16.64], RZ ;  /* 0x000000ff10007986 */ /* 0x0013e2000c101924 */
[----:B------:R-:W-:Y:S01]  /*6fe0*/  IMAD.MOV.U32 R0, RZ, RZ, RZ ;  /* 0x000000ffff007224 */ /* 0x000fe200078e00ff */
[----:B------:R-:W-:Y:S06]  /*6ff0*/  BRA `(.L_x_97) ;  /* 0x0000000400bc7947 */ /* 0x000fec0003800000 */
.L_x_96:
[----:B------:R-:W-:-:S13]  /*7000*/  ISETP.NE.AND P0, PT, R3, R12, PT ;  /* 0x0000000c0300720c */ /* 0x000fda0003f05270 */
[----:B------:R-:W-:Y:S05]  /*7010*/  @P0 BRA `(.L_x_97) ;  /* 0x0000000400b40947 */ /* 0x000fea0003800000 */
        /* <DEDUP_REMOVED lines=101> */
[----:B--2---:R-:W-:-:S05]  /*7670*/  IMAD R3, R0, 0x6, RZ ;  /* 0x0000000600037824 */ /* 0x004fca00078e02ff */
[----:B---3--:R-:W-:-:S04]  /*7680*/  IADD3 R10, P0, PT, R10, R3, RZ ;  /* 0x000000030a0a7210 */ /* 0x008fc80007f1e0ff */
[----:B------:R-:W-:-:S05]  /*7690*/  LEA.HI.X.SX32 R11, R3, R11, 0x1, P0 ;  /* 0x0000000b030b7211 */ /* 0x000fca00000f0eff */
[----:B----4-:R0:W-:Y:S04]  /*76a0*/  ST.E.U8 desc[UR36][R10.64+0x6c0b], R13 ;  /* 0x006c0b0d0a007985 */ /* 0x0101e8000c101124 */
.L_x_99:
[----:B------:R-:W-:Y:S05]  /*76b0*/  BSYNC.RECONVERGENT B3 ;  /* 0x0000000000037941 */ /* 0x000fea0003800200 */
.L_x_98:
[----:B0-----:R-:W0:Y:S01]  /*76c0*/  LDC.64 R10, c[0x4][0x68] ;  /* 0x01001a00ff0a7b82 */ /* 0x001e220000000a00 */
[----:B------:R-:W-:Y:S01]  /*76d0*/  IMAD.MOV.U32 R0, RZ, RZ, RZ ;  /* 0x000000ffff007224 */ /* 0x000fe200078e00ff */
[----:B0-----:R0:W-:Y:S06]  /*76e0*/  STG.E desc[UR36][R10.64], RZ ;  /* 0x000000ff0a007986 */ /* 0x0011ec000c101924 */
.L_x_97:
[----:B------:R-:W-:Y:S05]  /*76f0*/  BSYNC.RECONVERGENT B2 ;  /* 0x0000000000027941 */ /* 0x000fea0003800200 */
.L_x_95:
[----:B01----:R-:W2:Y:S02]  /*7700*/  LDG.E R10, desc[UR36][R4.64] ;  /* 0x00000024040a7981 */ /* 0x003ea4000c1e1900 */
[----:B--2---:R-:W-:-:S05]  /*7710*/  VIADD R3, R10, 0x1 ;  /* 0x000000010a037836 */ /* 0x004fca0000000000 */
[----:B------:R0:W-:Y:S04]  /*7720*/  STG.E desc[UR36][R4.64], R3 ;  /* 0x0000000304007986 */ /* 0x0001e8000c101924 */
[----:B---3--:R-:W2:Y:S02]  /*7730*/  LDG.E R11, desc[UR36][R8.64] ;  /* 0x00000024080b7981 */ /* 0x008ea4000c1e1900 */
[----:B--2---:R-:W-:-:S13]  /*7740*/  ISETP.GE.AND P0, PT, R10, R11, PT ;  /* 0x0000000b0a00720c */ /* 0x004fda0003f06270 */
[----:B0-----:R-:W-:Y:S05]  /*7750*/  @!P0 BRA `(.L_x_100) ;  /* 0xfffffff000648947 */ /* 0x001fea000383ffff */
[----:B------:R-:W-:-:S13]  /*7760*/  ISETP.NE.AND P0, PT, R0, RZ, PT ;  /* 0x000000ff0000720c */ /* 0x000fda0003f05270 */
[----:B------:R-:W-:Y:S05]  /*7770*/  @P0 BRA `(.L_x_101) ;  /* 0x0000000000140947 */ /* 0x000fea0003800000 */
[----:B------:R-:W0:Y:S01]  /*7780*/  LDC.64 R4, c[0x4][0x28] ;  /* 0x01000a00ff047b82 */ /* 0x000e220000000a00 */
[C---:B------:R-:W-:Y:S01]  /*7790*/  VIADD R3, R11.reuse, 0xffffffff ;  /* 0xffffffff0b037836 */ /* 0x040fe20000000000 */
[----:B------:R-:W-:-:S04]  /*77a0*/  ISETP.GT.AND P0, PT, R11, 0x1, PT ;  /* 0x000000010b00780c */ /* 0x000fc80003f04270 */
[----:B0-----:R1:W-:Y:S09]  /*77b0*/  STG.E desc[UR36][R4.64], R3 ;  /* 0x0000000304007986 */ /* 0x0013f2000c101924 */
[----:B------:R-:W-:Y:S05]  /*77c0*/  @P0 BRA `(.L_x_102) ;  /* 0xfffffff000240947 */ /* 0x000fea000383ffff */
.L_x_101:
[----:B------:R-:W-:Y:S05]  /*77d0*/  BSYNC.RECONVERGENT B1 ;  /* 0x0000000000017941 */ /* 0x000fea0003800200 */
.L_x_94:
[----:B-1----:R-:W0:Y:S02]  /*77e0*/  LDC.64 R4, c[0x4][0x58] ;  /* 0x01001600ff047b82 */ /* 0x002e240000000a00 */
[----:B0-----:R1:W5:Y:S02]  /*77f0*/  LDG.E R3, desc[UR36][R4.64] ;  /* 0x0000002404037981 */ /* 0x001364000c1e1900 */
.L_x_93:
[----:B------:R-:W-:Y:S05]  /*7800*/  BSYNC.RECONVERGENT B0 ;  /* 0x0000000000007941 */ /* 0x000fea0003800200 */
.L_x_92:
[----:B------:R-:W2:Y:S01]  /*7810*/  LDC.64 R16, c[0x4][0x28] ;  /* 0x01000a00ff107b82 */ /* 0x000ea20000000a00 */
[----:B-----5:R-:W-:Y:S01]  /*7820*/  ISETP.GE.AND P0, PT, R3, 0x1, PT ;  /* 0x000000010300780c */ /* 0x020fe20003f06270 */
[----:B------:R-:W-:Y:S01]  /*7830*/  BSSY.RECONVERGENT B6, `(.L_x_103) ;  /* 0x000005a000067945 */ /* 0x000fe20003800200 */
[----:B--2---:R2:W-:Y:S11]  /*7840*/  STG.E desc[UR36][R16.64], RZ ;  /* 0x000000ff10007986 */ /* 0x0045f6000c101924 */
[----:B------:R-:W-:Y:S05]  /*7850*/  @!P0 BRA `(.L_x_104) ;  /* 0x00000004005c8947 */ /* 0x000fea0003800000 */
[----:B------:R-:W-:-:S07]  /*7860*/  IMAD.MOV.U32 R3, RZ, RZ, RZ ;  /* 0x000000ffff037224 */ /* 0x000fce00078e00ff */
.L_x_112:
[----:B------:R-:W3:Y:S02]  /*7870*/  LDC.64 R8, c[0x4][0xa0] ;  /* 0x01002800ff087b82 */ /* 0x000ee40000000a00 */
[----:B---3--:R-:W1:Y:S01]  /*7880*/  LDG.E.64 R8, desc[UR36][R8.64] ;  /* 0x0000002408087981 */ /* 0x008e62000c1e1b00 */
[----:B------:R-:W-:-:S05]  /*7890*/  IMAD R3, R3, 0x6, RZ ;  /* 0x0000000603037824 */ /* 0x000fca00078e02ff */
[----:B0-----:R-:W0:Y:S01]  /*78a0*/  LDC.64 R6, c[0x4][0x20] ;  /* 0x01000800ff067b82 */ /* 0x001e220000000a00 */
[----:B-1----:R-:W-:-:S04]  /*78b0*/  IADD3 R4, P0, PT, R8, R3, RZ ;  /* 0x0000000308047210 */ /* 0x002fc80007f1e0ff */
[----:B------:R-:W-:-:S05]  /*78c0*/  LEA.HI.X.SX32 R5, R3, R9, 0x1, P0 ;  /* 0x0000000903057211 */ /* 0x000fca00000f0eff */
[----:B------:R-:W3:Y:S04]  /*78d0*/  LD.E.U8 R0, desc[UR36][R4.64+0x6c04] ;  /* 0x006c042404007980 */ /* 0x000ee8000c101100 */
[----:B------:R-:W3:Y:S01]  /*78e0*/  LD.E.U8 R3, desc[UR36][R4.64+0x6c05] ;  /* 0x006c052404037980 */ /* 0x000ee2000c101100 */
[----:B------:R-:W1:Y:S01]  /*78f0*/  LDC.64 R10, c[0x4][0x30] ;  /* 0x01000c00ff0a7b82 */ /* 0x000e620000000a00 */
[----:B------:R-:W-:Y:S01]  /*7900*/  BSSY.RECONVERGENT B7, `(.L_x_105) ;  /* 0x0000028000077945 */ /* 0x000fe20003800200 */
[----:B------:R-:W-:Y:S02]  /*7910*/  IMAD.MOV.U32 R13, RZ, RZ, RZ ;  /* 0x000000ffff0d7224 */ /* 0x000fe400078e00ff */
[----:B---3--:R-:W-:-:S05]  /*7920*/  IMAD R3, R0, 0x100, R3 ;  /* 0x0000010000037824 */ /* 0x008fca00078e0203 */
[----:B0-----:R0:W-:Y:S04]  /*7930*/  STG.E desc[UR36][R6.64], R3 ;  /* 0x0000000306007986 */ /* 0x0011e8000c101924 */
[----:B-1----:R0:W-:Y:S02]  /*7940*/  STG.E desc[UR36][R10.64], RZ ;  /* 0x000000ff0a007986 */ /* 0x0021e4000c101924 */
.L_x_109:
[----:B------:R-:W-:Y:S01]  /*7950*/  IMAD R0, R3, 0x1a, RZ ;  /* 0x0000001a03007824 */ /* 0x000fe200078e02ff */
[----:B01----:R-:W-:-:S04]  /*7960*/  SHF.R.S32.HI R7, RZ, 0x1f, R13 ;  /* 0x0000001fff077819 */ /* 0x003fc8000001140d */
[----:B------:R-:W-:Y:S02]  /*7970*/  SHF.R.S32.HI R6, RZ, 0x1f, R0 ;  /* 0x0000001fff067819 */ /* 0x000fe40000011400 */
[----:B------:R-:W-:-:S04]  /*7980*/  IADD3 R4, P0, P1, R8, R0, R13 ;  /* 0x0000000008047210 */ /* 0x000fc8000791e00d */
[----:B------:R-:W-:-:S05]  /*7990*/  IADD3.X R5, PT, PT, R9, R6, R7, P0, P1 ;  /* 0x0000000609057210 */ /* 0x000fca00007e2407 */
[----:B------:R-:W3:Y:S01]  /*79a0*/  LD.E.U8 R4, desc[UR36][R4.64+0x400] ;  /* 0x0004002404047980 */ /* 0x000ee2000c101100 */
[----:B------:R-:W-:Y:S01]  /*79b0*/  BSSY.RECONVERGENT B8, `(.L_x_106) ;  /* 0x0000016000087945 */ /* 0x000fe20003800200 */
[----:B---3--:R-:W-:-:S13]  /*79c0*/  ISETP.NE.AND P0, PT, R4, RZ, PT ;  /* 0x000000ff0400720c */ /* 0x008fda0003f05270 */
[----:B------:R-:W-:Y:S05]  /*79d0*/  @!P0 BRA `(.L_x_107) ;  /* 0x00000000004c8947 */ /* 0x000fea0003800000 */
[----:B------:R-:W-:Y:S01]  /*79e0*/  IADD3 R8, P0, P1, R8, R0, R13 ;  /* 0x0000000008087210 */ /* 0x000fe2000791e00d */
[----:B------:R-:W0:Y:S03]  /*79f0*/  LDCU.64 UR4, c[0x4][0xb8] ;  /* 0x01001700ff0477ac */ /* 0x000e260008000a00 */
[----:B------:R-:W-:-:S05]  /*7a00*/  IADD3.X R9, PT, PT, R9, R6, R7, P0, P1 ;  /* 0x0000000609097210 */ /* 0x000fca00007e2407 */
[----:B------:R-:W3:Y:S01]  /*7a10*/  LD.E.U8 R0, desc[UR36][R8.64+0x400] ;  /* 0x0004002408007980 */ /* 0x000ee2000c101100 */
[----:B------:R-:W-:Y:S01]  /*7a20*/  MOV R3, 0x0 ;  /* 0x0000000000037802 */ /* 0x000fe20000000f00 */
[----:B------:R-:W-:Y:S02]  /*7a30*/  IMAD.MOV.U32 R6, RZ, RZ, R19 ;  /* 0x000000ffff067224 */ /* 0x000fe400078e0013 */
[----:B------:R-:W-:Y:S01]  /*7a40*/  IMAD.MOV.U32 R7, RZ, RZ, R22 ;  /* 0x000000ffff077224 */ /* 0x000fe200078e0016 */
[----:B------:R1:W4:Y:S01]  /*7a50*/  LDC.64 R10, c[0x4][R3] ;  /* 0x01000000030a7b82 */ /* 0x0003220000000a00 */
[----:B0-----:R-:W-:Y:S02]  /*7a60*/  IMAD.U32 R4, RZ, RZ, UR4 ;  /* 0x00000004ff047e24 */ /* 0x001fe4000f8e00ff */
[----:B------:R-:W-:Y:S01]  /*7a70*/  IMAD.U32 R5, RZ, RZ, UR5 ;  /* 0x00000005ff057e24 */ /* 0x000fe2000f8e00ff */
[----:B---34-:R1:W-:Y:S06]  /*7a80*/  STL [R1+0x8], R0 ;  /* 0x0000080001007387 */ /* 0x0183ec0000100800 */
[----:B------:R-:W-:-:S07]  /*7a90*/  LEPC R20, `(.L_x_108) ;  /* 0x000000001014794e */ /* 0x000fce0000000000 */
[----:B-12---:R-:W-:Y:S05]  /*7aa0*/  CALL.ABS.NOINC R10 ;  /* 0x000000000a007343 */ /* 0x006fea0003c00000 */
.L_x_108:
[----:B------:R-:W0:Y:S08]  /*7ab0*/  LDC.64 R4, c[0x4][0x20] ;  /* 0x01000800ff047b82 */ /* 0x000e300000000a00 */
[----:B------:R-:W1:Y:S08]  /*7ac0*/  LDC.64 R6, c[0x4][0x30] ;  /* 0x01000c00ff067b82 */ /* 0x000e700000000a00 */
[----:B------:R-:W2:Y:S01]  /*7ad0*/  LDC.64 R8, c[0x4][0xa0] ;  /* 0x01002800ff087b82 */ /* 0x000ea20000000a00 */
[----:B0-----:R0:W5:Y:S04]  /*7ae0*/  LDG.E R3, desc[UR36][R4.64] ;  /* 0x0000002404037981 */ /* 0x001168000c1e1900 */
[----:B-1----:R0:W5:Y:S04]  /*7af0*/  LDG.E R13, desc[UR36][R6.64] ;  /* 0x00000024060d7981 */ /* 0x002168000c1e1900 */
[----:B--2---:R-:W5:Y:S02]  /*7b00*/  LDG.E.64 R8, desc[UR36][R8.64] ;  /* 0x0000002408087981 */ /* 0x004f64000c1e1b00 */
.L_x_107:
[----:B------:R-:W-:Y:S05]  /*7b10*/  BSYNC.RECONVERGENT B8 ;  /* 0x0000000000087941 */ /* 0x000fea0003800200 */
.L_x_106:
[----:B0-----:R-:W0:Y:S01]  /*7b20*/  LDC.64 R4, c[0x4][0x30] ;  /* 0x01000c00ff047b82 */ /* 0x001e220000000a00 */
[C---:B-----5:R-:W-:Y:S01]  /*7b30*/  VIADD R7, R13.reuse, 0x1 ;  /* 0x000000010d077836 */ /* 0x060fe20000000000 */
[----:B------:R-:W-:-:S03]  /*7b40*/  ISETP.GE.AND P0, PT, R13, 0x13, PT ;  /* 0x000000130d00780c */ /* 0x000fc60003f06270 */
[----:B------:R-:W-:Y:S01]  /*7b50*/  IMAD.MOV.U32 R13, RZ, RZ, R7 ;  /* 0x000000ffff0d7224 */ /* 0x000fe200078e0007 */
[----:B0-----:R1:W-:Y:S09]  /*7b60*/  STG.E desc[UR36][R4.64], R7 ;  /* 0x0000000704007986 */ /* 0x0013f2000c101924 */
[----:B------:R-:W-:Y:S05]  /*7b70*/  @!P0 BRA `(.L_x_109) ;  /* 0xfffffffc00748947 */ /* 0x000fea000383ffff */
[----:B------:R-:W-:Y:S05]  /*7b80*/  BSYNC.RECONVERGENT B7 ;  /* 0x0000000000077941 */ /* 0x000fea0003800200 */
.L_x_105:
[----:B------:R-:W-:Y:S01]  /*7b90*/  MOV R23, 0x0 ;  /* 0x0000000000177802 */ /* 0x000fe20000000f00 */
[----:B------:R-:W0:Y:S01]  /*7ba0*/  LDCU.64 UR4, c[0x4][0xd0] ;  /* 0x01001a00ff0477ac */ /* 0x000e220008000a00 */
[----:B-1----:R-:W-:Y:S02]  /*7bb0*/  CS2R R6, SRZ ;  /* 0x0000000000067805 */ /* 0x002fe4000001ff00 */
[----:B------:R1:W3:Y:S01]  /*7bc0*/  LDC.64 R8, c[0x4][R23] ;  /* 0x0100000017087b82 */ /* 0x0002e20000000a00 */
[----:B0-----:R-:W-:Y:S02]  /*7bd0*/  IMAD.U32 R4, RZ, RZ, UR4 ;  /* 0x00000004ff047e24 */ /* 0x001fe4000f8e00ff */
[----:B-1----:R-:W-:-:S07]  /*7be0*/  IMAD.U32 R5, RZ, RZ, UR5 ;  /* 0x00000005ff057e24 */ /* 0x002fce000f8e00ff */
[----:B------:R-:W-:-:S07]  /*7bf0*/  LEPC R20, `(.L_x_110) ;  /* 0x000000001014794e */ /* 0x000fce0000000000 */
[----:B--23--:R-:W-:Y:S05]  /*7c00*/  CALL.ABS.NOINC R8 ;  /* 0x0000000008007343 */ /* 0x00cfea0003c00000 */
.L_x_110:
[----:B------:R-:W0:Y:S01]  /*7c10*/  LDC.64 R6, c[0x4][0x20] ;  /* 0x01000800ff067b82 */ /* 0x000e220000000a00 */
[----:B------:R-:W1:Y:S07]  /*7c20*/  LDCU.64 UR4, c[0x4][0xd8] ;  /* 0x01001b00ff0477ac */ /* 0x000e6e0008000a00 */
[----:B------:R-:W2:Y:S01]  /*7c30*/  LDC.64 R4, c[0x4][0xa0] ;  /* 0x01002800ff047b82 */ /* 0x000ea20000000a00 */
[----:B0-----:R-:W3:Y:S04]  /*7c40*/  LDG.E R6, desc[UR36][R6.64] ;  /* 0x0000002406067981 */ /* 0x001ee8000c1e1900 */
[----:B--2---:R-:W2:Y:S01]  /*7c50*/  LDG.E.64 R4, desc[UR36][R4.64] ;  /* 0x0000002404047981 */ /* 0x004ea2000c1e1b00 */
[----:B---3--:R-:W-:-:S05]  /*7c60*/  IMAD R3, R6, 0x1a, RZ ;  /* 0x0000001a06037824 */ /* 0x008fca00078e02ff */
[----:B--2---:R-:W-:-:S04]  /*7c70*/  IADD3 R8, P0, PT, R4, R3, RZ ;  /* 0x0000000304087210 */ /* 0x004fc80007f1e0ff */
[----:B------:R-:W-:-:S05]  /*7c80*/  LEA.HI.X.SX32 R9, R3, R5, 0x1, P0 ;  /* 0x0000000503097211 */ /* 0x000fca00000f0eff */
[----:B------:R-:W2:Y:S04]  /*7c90*/  LD.E.U8 R0, desc[UR36][R8.64+0x414] ;  /* 0x0004142408007980 */ /* 0x000ea8000c101100 */
[----:B------:R-:W2:Y:S01]  /*7ca0*/  LD.E.U8 R3, desc[UR36][R8.64+0x415] ;  /* 0x0004152408037980 */ /* 0x000ea2000c101100 */
[----:B------:R-:W0:Y:S01]  /*7cb0*/  LDC.64 R10, c[0x4][0x18] ;  /* 0x01000600ff0a7b82 */ /* 0x000e220000000a00 */
[----:B-1----:R-:W-:Y:S02]  /*7cc0*/  IMAD.U32 R4, RZ, RZ, UR4 ;  /* 0x00000004ff047e24 */ /* 0x002fe4000f8e00ff */
[----:B------:R-:W-:Y:S02]  /*7cd0*/  IMAD.U32 R5, RZ, RZ, UR5 ;  /* 0x00000005ff057e24 */ /* 0x000fe4000f8e00ff */
[----:B------:R-:W-:-:S02]  /*7ce0*/  IMAD.MOV.U32 R6, RZ, RZ, R19 ;  /* 0x000000ffff067224 */ /* 0x000fc400078e0013 */
[----:B------:R-:W-:Y:S01]  /*7cf0*/  IMAD.MOV.U32 R7, RZ, RZ, R22 ;  /* 0x000000ffff077224 */ /* 0x000fe200078e0016 */
[----:B------:R1:W3:Y:S01]  /*7d00*/  LDC.64 R12, c[0x4][R23] ;  /* 0x01000000170c7b82 */ /* 0x0002e20000000a00 */
[----:B--2---:R-:W-:-:S05]  /*7d10*/  IMAD R0, R0, 0x100, R3 ;  /* 0x0000010000007824 */ /* 0x004fca00078e0203 */
[----:B------:R1:W-:Y:S04]  /*7d20*/  STL [R1+0x8], R0 ;  /* 0x0000080001007387 */ /* 0x0003e80000100800 */
[----:B0--3--:R1:W-:Y:S02]  /*7d30*/  STG.E desc[UR36][R10.64], R0 ;  /* 0x000000000a007986 */ /* 0x0093e4000c101924 */
[----:B------:R-:W-:-:S07]  /*7d40*/  LEPC R20, `(.L_x_111) ;  /* 0x000000001014794e */ /* 0x000fce0000000000 */
[----:B-1----:R-:W-:Y:S05]  /*7d50*/  CALL.ABS.NOINC R12 ;  /* 0x000000000c007343 */ /* 0x002fea0003c00000 */
.L_x_111:
[----:B------:R-:W2:Y:S01]  /*7d60*/  LDG.E R3, desc[UR36][R16.64] ;  /* 0x0000002410037981 */ /* 0x000ea2000c1e1900 */
[----:B------:R-:W0:Y:S01]  /*7d70*/  LDC.64 R4, c[0x4][0x58] ;  /* 0x01001600ff047b82 */ /* 0x000e220000000a00 */
[----:B--2---:R-:W-:-:S05]  /*7d80*/  VIADD R3, R3, 0x1 ;  /* 0x0000000103037836 */ /* 0x004fca0000000000 */
[----:B------:R3:W-:Y:S04]  /*7d90*/  STG.E desc[UR36][R16.64], R3 ;  /* 0x0000000310007986 */ /* 0x0007e8000c101924 */
[----:B0-----:R-:W2:Y:S02]  /*7da0*/  LDG.E R4, desc[UR36][R4.64] ;  /* 0x0000002404047981 */ /* 0x001ea4000c1e1900 */
[----:B--2---:R-:W-:-:S13]  /*7db0*/  ISETP.GE.AND P0, PT, R3, R4, PT ;  /* 0x000000040300720c */ /* 0x004fda0003f06270 */
[----:B---3--:R-:W-:Y:S05]  /*7dc0*/  @!P0 BRA `(.L_x_112) ;  /* 0xfffffff800a88947 */ /* 0x008fea000383ffff */
.L_x_104:
[----:B------:R-:W-:Y:S05]  /*7dd0*/  BSYNC.RECONVERGENT B6 ;  /* 0x0000000000067941 */ /* 0x000fea0003800200 */
.L_x_103:
[----:B01----:R-:W0:Y:S01]  /*7de0*/  LDC.64 R4, c[0x4][0x50] ;  /* 0x01001400ff047b82 */ /* 0x003e220000000a00 */
[----:B------:R-:W-:Y:S02]  /*7df0*/  IMAD.MOV.U32 R13, RZ, RZ, -0x1 ;  /* 0xffffffffff0d7424 */ /* 0x000fe400078e00ff */
[----:B------:R-:W-:-:S05]  /*7e00*/  IMAD.MOV.U32 R19, RZ, RZ, 0x6 ;  /* 0x00000006ff137424 */ /* 0x000fca00078e00ff */
[----:B------:R-:W1:Y:S08]  /*7e10*/  LDC.64 R6, c[0x4][0x48] ;  /* 0x01001200ff067b82 */ /* 0x000e700000000a00 */
[----:B------:R-:W3:Y:S08]  /*7e20*/  LDC.64 R8, c[0x4][0x18] ;  /* 0x01000600ff087b82 */ /* 0x000ef00000000a00 */
[----:B------:R-:W4:Y:S01]  /*7e30*/  LDC.64 R10, c[0x4][0x40] ;  /* 0x01001000ff0a7b82 */ /* 0x000f220000000a00 */
[----:B0-----:R0:W-:Y:S07]  /*7e40*/  STG.E desc[UR36][R4.64], RZ ;  /* 0x000000ff04007986 */ /* 0x0011ee000c101924 */
[----:B------:R-:W2:Y:S01]  /*7e50*/  LDC.64 R14, c[0x4][0xa0] ;  /* 0x01002800ff0e7b82 */ /* 0x000ea20000000a00 */
[----:B-1----:R0:W-:Y:S04]  /*7e60*/  STG.E desc[UR36][R6.64], R13 ;  /* 0x0000000d06007986 */ /* 0x0021e8000c101924 */
[----:B---3--:R0:W-:Y:S04]  /*7e70*/  STG.E desc[UR36][R8.64], R19 ;  /* 0x0000001308007986 */ /* 0x0081e8000c101924 */
[----:B----4-:R0:W-:Y:S04]  /*7e80*/  STG.E desc[UR36][R10.64], R19 ;  /* 0x000000130a007986 */ /* 0x0101e8000c101924 */
[----:B------:R0:W-:Y:S04]  /*7e90*/  STG.E desc[UR36][R16.64], RZ ;  /* 0x000000ff10007986 */ /* 0x0001e8000c101924 */
[----:B--2---:R-:W5:Y:S01]  /*7ea0*/  LDG.E.64 R14, desc[UR36][R14.64] ;  /* 0x000000240e0e7981 */ /* 0x004f62000c1e1b00 */
[----:B------:R-:W-:Y:S01]  /*7eb0*/  BSSY.RECONVERGENT B0, `(.L_x_113) ;  /* 0x000007d000007945 */ /* 0x000fe20003800200 */
[----:B------:R-:W-:-:S02]  /*7ec0*/  IMAD.MOV.U32 R3, RZ, RZ, RZ ;  /* 0x000000ffff037224 */ /* 0x000fc400078e00ff */
[----:B0-----:R-:W-:-:S07]  /*7ed0*/  IMAD.MOV.U32 R0, RZ, RZ, -0x1 ;  /* 0xffffffffff007424 */ /* 0x001fce00078e00ff */
.L_x_119:
        /* <DEDUP_REMOVED lines=57> */
.L_x_115:
[----:B------:R-:W-:Y:S05]  /*8270*/  BSYNC.RELIABLE B6 ;  /* 0x0000000000067941 */ /* 0x000fea0003800100 */
.L_x_114:
        /* <DEDUP_REMOVED lines=59> */
.L_x_118:
[----:B------:R-:W-:Y:S05]  /*8630*/  BSYNC.RELIABLE B1 ;  /* 0x0000000000017941 */ /* 0x000fea0003800100 */
.L_x_117:
[----:B------:R-:W-:-:S05]  /*8640*/  VIADD R3, R3, 0x2 ;  /* 0x0000000203037836 */ /* 0x000fca0000000000 */
[----:B------:R1:W-:Y:S01]  /*8650*/  STG.E desc[UR36][R6.64], R3 ;  /* 0x0000000306007986 */ /* 0x0003e2000c101924 */
[----:B------:R-:W-:-:S13]  /*8660*/  ISETP.NE.AND P0, PT, R3, 0x400, PT ;  /* 0x000004000300780c */ /* 0x000fda0003f05270 */
[----:B-1----:R-:W-:Y:S05]  /*8670*/  @P0 BRA `(.L_x_119) ;  /* 0xfffffff800180947 */ /* 0x002fea000383ffff */
.L_x_116:
[----:B------:R-:W-:Y:S05]  /*8680*/  BSYNC.RECONVERGENT B0 ;  /* 0x0000000000007941 */ /* 0x000fea0003800200 */
.L_x_113:
[----:B------:R-:W1:Y:S01]  /*8690*/  LDC.64 R10, c[0x4][0x28] ;  /* 0x01000a00ff0a7b82 */ /* 0x000e620000000a00 */
[----:B------:R-:W-:Y:S01]  /*86a0*/  ISETP.NE.AND P0, PT, R0, -0x1, PT ;  /* 0xffffffff0000780c */ /* 0x000fe20003f05270 */
[----:B------:R-:W-:-:S12]  /*86b0*/  BSSY.RECONVERGENT B0, `(.L_x_120) ;  /* 0x00000e3000007945 */ /* 0x000fd80003800200 */
[----:B------:R-:W-:Y:S05]  /*86c0*/  @!P0 BRA `(.L_x_121) ;  /* 0x0000000000888947 */ /* 0x000fea0003800000 */
[----:B0-2---:R-:W0:Y:S01]  /*86d0*/  LDC.64 R12, c[0x4][0x18] ;  /* 0x01000600ff0c7b82 */ /* 0x005e220000000a00 */
[----:B------:R-:W2:Y:S01]  /*86e0*/  LDCU.64 UR4, c[0x4][0xe8] ;  /* 0x01001d00ff0477ac */ /* 0x000ea20008000a00 */
[----:B------:R-:W-:Y:S01]  /*86f0*/  IMAD.MOV.U32 R9, RZ, RZ, 0x6 ;  /* 0x00000006ff097424 */ /* 0x000fe200078e00ff */
[----:B------:R-:W-:Y:S01]  /*8700*/  BSSY.RECONVERGENT B1, `(.L_x_122) ;  /* 0x0000014000017945 */ /* 0x000fe20003800200 */
[----:B------:R-:W-:Y:S02]  /*8710*/  IMAD.MOV.U32 R8, RZ, RZ, 0x78742e62 ;  /* 0x78742e62ff087424 */ /* 0x000fe400078e00ff */
[----:B------:R-:W-:Y:S02]  /*8720*/  VIADD R4, R1, 0xc ;  /* 0x0000000c01047836 */ /* 0x000fe40000000000 */
[----:B------:R-:W3:Y:S01]  /*8730*/  LDC.64 R16, c[0x4][0x40] ;  /* 0x01001000ff107b82 */ /* 0x000ee20000000a00 */
[----:B------:R4:W-:Y:S01]  /*8740*/  STL [R1+0x8], R8 ;  /* 0x0000080801007387 */ /* 0x0009e20000100800 */
[----:B------:R-:W-:Y:S01]  /*8750*/  IMAD.MOV.U32 R3, RZ, RZ, 0x4 ;  /* 0x00000004ff037424 */ /* 0x000fe200078e00ff */
[----:B--2---:R-:W-:-:S04]  /*8760*/  UIADD3 UR4, UP0, UPT, UR4, 0x4, URZ ;  /* 0x0000000404047890 */ /* 0x004fc8000ff1e0ff */
[----:B------:R-:W-:Y:S01]  /*8770*/  UIADD3.X UR5, UPT, UPT, URZ, UR5, URZ, UP0, !UPT ;  /* 0x00000005ff057290 */ /* 0x000fe200087fe4ff */
[----:B0-----:R4:W-:Y:S01]  /*8780*/  STG.E desc[UR36][R12.64], R9 ;  /* 0x000000090c007986 */ /* 0x0019e2000c101924 */
[----:B------:R-:W-:-:S04]  /*8790*/  IMAD.U32 R6, RZ, RZ, UR4 ;  /* 0x00000004ff067e24 */ /* 0x000fc8000f8e00ff */
[----:B------:R-:W-:Y:S01]  /*87a0*/  IMAD.U32 R7, RZ, RZ, UR5 ;  /* 0x00000005ff077e24 */ /* 0x000fe2000f8e00ff */
[----:B---3--:R4:W-:Y:S06]  /*87b0*/  STG.E desc[UR36][R16.64], R9 ;  /* 0x0000000910007986 */ /* 0x0089ec000c101924 */
.L_x_123:
[----:B------:R0:W2:Y:S01]  /*87c0*/  LDG.E.U8.CONSTANT R5, desc[UR36][R6.64] ;  /* 0x0000002406057981 */ /* 0x0000a2000c1e9100 */
[----:B------:R-:W-:-:S05]  /*87d0*/  VIADD R3, R3, 0x1 ;  /* 0x0000000103037836 */ /* 0x000fca0000000000 */
[----:B------:R-:W-:Y:S02]  /*87e0*/  ISETP.NE.AND P0, PT, R3, 0x6, PT ;  /* 0x000000060300780c */ /* 0x000fe40003f05270 */
[----:B0-----:R-:W-:-:S05]  /*87f0*/  IADD3 R6, P1, PT, R6, 0x1, RZ ;  /* 0x0000000106067810 */ /* 0x001fca0007f3e0ff */
[----:B------:R-:W-:Y:S01]  /*8800*/  IMAD.X R7, RZ, RZ, R7, P1 ;  /* 0x000000ffff077224 */ /* 0x000fe200008e0607 */
[----:B--2---:R0:W-:Y:S02]  /*8810*/  STL.U8 [R4], R5 ;  /* 0x0000000504007387 */ /* 0x0041e40000100000 */
[----:B0-----:R-:W-:-:S03]  /*8820*/  VIADD R4, R4, 0x1 ;  /* 0x0000000104047836 */ /* 0x001fc60000000000 */
[----:B------:R-:W-:Y:S05]  /*8830*/  @P0 BRA `(.L_x_123) ;  /* 0xfffffffc00e00947 */ /* 0x000fea000383ffff */
[----:B------:R-:W-:Y:S05]  /*8840*/  BSYNC.RECONVERGENT B1 ;  /* 0x0000000000017941 */ /* 0x000fea0003800200 */
.L_x_122:
[----:B------:R-:W0:Y:S01]  /*8850*/  LDC.64 R4, c[0x4][0x8] ;  /* 0x01000200ff047b82 */ /* 0x000e220000000a00 */
[----:B------:R-:W-:Y:S01]  /*8860*/  IMAD R3, R0, 0x1a, RZ ;  /* 0x0000001a00037824 */ /* 0x000fe200078e02ff */
[----:B-1----:R1:W-:Y:S04]  /*8870*/  STG.E desc[UR36][R10.64], R9 ;  /* 0x000000090a007986 */ /* 0x0023e8000c101924 */
[----:B------:R-:W-:-:S04]  /*8880*/  IADD3 R14, P0, PT, R3, R14, RZ ;  /* 0x0000000e030e7210 */ /* 0x000fc80007f1e0ff */
[----:B------:R-:W-:Y:S01]  /*8890*/  LEA.HI.X.SX32 R15, R3, R15, 0x1, P0 ;  /* 0x0000000f030f7211 */ /* 0x000fe200000f0eff */
[----:B0-----:R1:W-:Y:S04]  /*88a0*/  STG.E desc[UR36][R4.64], R0 ;  /* 0x0000000004007986 */ /* 0x0013e8000c101924 */
[----:B------:R-:W2:Y:S04]  /*88b0*/  LD.E.U8 R3, desc[UR36][R14.64+0x414] ;  /* 0x000414240e037980 */ /* 0x000ea8000c101100 */
[----:B------:R-:W2:Y:S02]  /*88c0*/  LD.E.U8 R6, desc[UR36][R14.64+0x415] ;  /* 0x000415240e067980 */ /* 0x000ea4000c101100 */
[----:B--2---:R-:W-:Y:S01]  /*88d0*/  IMAD R3, R3, 0x100, R6 ;  /* 0x0000010003037824 */ /* 0x004fe200078e0206 */
[----:B-1----:R-:W-:Y:S06]  /*88e0*/  BRA `(.L_x_124) ;  /* 0x0000000800fc7947 */ /* 0x002fec0003800000 */
.L_x_121:
[----:B0-----:R-:W0:Y:S01]  /*88f0*/  LDC.64 R6, c[0x4][0x18] ;  /* 0x01000600ff067b82 */ /* 0x001e220000000a00 */
[----:B------:R-:W-:Y:S01]  /*8900*/  IMAD.MOV.U32 R3, RZ, RZ, 0x6 ;  /* 0x00000006ff037424 */ /* 0x000fe200078e00ff */
[----:B------:R-:W-:Y:S01]  /*8910*/  BSSY.RECONVERGENT B1, `(.L_x_125) ;  /* 0x0000010000017945 */ /* 0x000fe20003800200 */
[----:B--2---:R-:W-:Y:S02]  /*8920*/  IMAD.MOV.U32 R4, RZ, RZ, 0x78742e62 ;  /* 0x78742e62ff047424 */ /* 0x004fe400078e00ff */
[----:B------:R-:W-:-:S03]  /*8930*/  IMAD.MOV.U32 R0, RZ, RZ, 0x4 ;  /* 0x00000004ff007424 */ /* 0x000fc600078e00ff */
[----:B------:R-:W2:Y:S01]  /*8940*/  LDC.64 R8, c[0x4][0x40] ;  /* 0x01001000ff087b82 */ /* 0x000ea20000000a00 */
[----:B------:R3:W-:Y:S04]  /*8950*/  STL [R1+0x8], R4 ;  /* 0x0000080401007387 */ /* 0x0007e80000100800 */
[----:B0-----:R3:W-:Y:S04]  /*8960*/  STG.E desc[UR36][R6.64], R3 ;  /* 0x0000000306007986 */ /* 0x0017e8000c101924 */
[----:B--2---:R3:W-:Y:S02]  /*8970*/  STG.E desc[UR36][R8.64], R3 ;  /* 0x0000000308007986 */ /* 0x0047e4000c101924 */
.L_x_126:
[----:B------:R-:W3:Y:S02]  /*8980*/  LDCU.64 UR4, c[0x4][0xe8] ;  /* 0x01001d00ff0477ac */ /* 0x000ee40008000a00 */
[----:B0--3--:R-:W-:-:S05]  /*8990*/  IADD3 R4, P0, PT, R0, UR4, RZ ;  /* 0x0000000400047c10 */ /* 0x009fca000ff1e0ff */
[----:B------:R-:W-:-:S05]  /*89a0*/  IMAD.X R5, RZ, RZ, UR5, P0 ;  /* 0x00000005ff057e24 */ /* 0x000fca00080e06ff */
[----:B------:R-:W2:Y:S01]  /*89b0*/  LDG.E.U8.CONSTANT R4, desc[UR36][R4.64] ;  /* 0x0000002404047981 */ /* 0x000ea2000c1e9100 */
[----:B------:R-:W-:Y:S01]  /*89c0*/  IMAD.IADD R3, R1, 0x1, R0 ;  /* 0x0000000101037824 */ /* 0x000fe200078e0200 */
[C---:B------:R-:W-:Y:S01]  /*89d0*/  ISETP.NE.AND P0, PT, R0.reuse, 0x5, PT ;  /* 0x000000050000780c */ /* 0x040fe20003f05270 */
[----:B------:R-:W-:-:S03]  /*89e0*/  VIADD R0, R0, 0x1 ;  /* 0x0000000100007836 */ /* 0x000fc60000000000 */
[----:B--2---:R0:W-:Y:S09]  /*89f0*/  STL.U8 [R3+0x8], R4 ;  /* 0x0000080403007387 */ /* 0x0041f20000100000 */
[----:B------:R-:W-:Y:S05]  /*8a00*/  @P0 BRA `(.L_x_126) ;  /* 0xfffffffc00dc0947 */ /* 0x000fea000383ffff */
[----:B------:R-:W-:Y:S05]  /*8a10*/  BSYNC.RECONVERGENT B1 ;  /* 0x0000000000017941 */ /* 0x000fea0003800200 */
.L_x_125:
[----:B0-----:R-:W0:Y:S01]  /*8a20*/  LDC.64 R4, c[0x4][0x28] ;  /* 0x01000a00ff047b82 */ /* 0x001e220000000a00 */
[----:B------:R-:W-:Y:S01]  /*8a30*/  BSSY.RECONVERGENT B1, `(.L_x_127) ;  /* 0x0000062000017945 */ /* 0x000fe20003800200 */
[----:B------:R-:W-:Y:S01]  /*8a40*/  IMAD.MOV.U32 R9, RZ, RZ, RZ ;  /* 0x000000ffff097224 */ /* 0x000fe200078e00ff */
[----:B0-----:R0:W-:Y:S06]  /*8a50*/  STG.E desc[UR36][R4.64], RZ ;  /* 0x000000ff04007986 */ /* 0x0011ec000c101924 */
.L_x_129:
        /* <DEDUP_REMOVED lines=87> */
.L_x_128:
        /* <DEDUP_REMOVED lines=8> */
.L_x_130:
[----:B------:R-:W-:Y:S05]  /*9050*/  BSYNC.RECONVERGENT B1 ;  /* 0x0000000000017941 */ /* 0x000fea0003800200 */
.L_x_127:
[----:B0-----:R-:W0:Y:S02]  /*9060*/  LDC.64 R8, c[0x4][0x8] ;  /* 0x01000200ff087b82 */ /* 0x001e240000000a00 */
[----:B0-----:R-:W2:Y:S06]  /*9070*/  LDG.E R0, desc[UR36][R8.64] ;  /* 0x0000002408007981 */ /* 0x001eac000c1e1900 */
[----:B------:R-:W0:Y:S01]  /*9080*/  LDC.64 R12, c[0x4][0xa0] ;  /* 0x01002800ff0c7b82 */ /* 0x000e220000000a00 */
[----:B------:R-:W-:Y:S01]  /*9090*/  STL [R1+0x1c], RZ ;  /* 0x00001cff01007387 */ /* 0x000fe20000100800 */
[----:B--2---:R-:W-:-:S05]  /*90a0*/  IMAD R0, R0, 0x1a, RZ ;  /* 0x0000001a00007824 */ /* 0x004fca00078e02ff */
[----:B-----5:R-:W-:-:S04]  /*90b0*/  IADD3 R14, P0, PT, R0, R14, RZ ;  /* 0x0000000e000e7210 */ /* 0x020fc80007f1e0ff */
[----:B------:R-:W-:-:S05]  /*90c0*/  LEA.HI.X.SX32 R15, R0, R15, 0x1, P0 ;  /* 0x0000000f000f7211 */ /* 0x000fca00000f0eff */
[----:B------:R-:W-:Y:S04]  /*90d0*/  ST.E.U8 desc[UR36][R14.64+0x414], RZ ;  /* 0x000414ff0e007985 */ /* 0x000fe8000c101124 */
[----:B------:R-:W2:Y:S04]  /*90e0*/  LDG.E R0, desc[UR36][R8.64] ;  /* 0x0000002408007981 */ /* 0x000ea8000c1e1900 */
[----:B0-----:R-:W3:Y:S01]  /*90f0*/  LDG.E.64 R4, desc[UR36][R12.64] ;  /* 0x000000240c047981 */ /* 0x001ee2000c1e1b00 */
[----:B--2---:R-:W-:-:S05]  /*9100*/  IMAD R3, R0, 0x1a, RZ ;  /* 0x0000001a00037824 */ /* 0x004fca00078e02ff */
[----:B---3--:R-:W-:-:S04]  /*9110*/  IADD3 R6, P0, PT, R4, R3, RZ ;  /* 0x0000000304067210 */ /* 0x008fc80007f1e0ff */
        /* <DEDUP_REMOVED lines=12> */
[----:B------:R-:W3:Y:S04]  /*91e0*/  LDG.E R3, desc[UR36][R8.64] ;  /* 0x0000002408037981 */ /* 0x000ee8000c1e1900 */
[----:B0-----:R-:W4:Y:S01]  /*91f0*/  LDG.E.64 R6, desc[UR36][R12.64] ;  /* 0x000000240c067981 */ /* 0x001f22000c1e1b00 */
[----:B------:R-:W0:Y:S01]  /*9200*/  LDC.64 R4, c[0x4][0x40] ;  /* 0x01001000ff047b82 */ /* 0x000e220000000a00 */
[----:B---3--:R-:W-:-:S05]  /*9210*/  IMAD R3, R3, 0x1a, RZ ;  /* 0x0000001a03037824 */ /* 0x008fca00078e02ff */
[----:B----4-:R-:W-:-:S04]  /*9220*/  IADD3 R6, P0, PT, R6, R3, RZ ;  /* 0x0000000306067210 */ /* 0x010fc80007f1e0ff */
[----:B------:R-:W-:-:S05]  /*9230*/  LEA.HI.X.SX32 R7, R3, R7, 0x1, P0 ;  /* 0x0000000703077211 */ /* 0x000fca00000f0eff */
[----:B------:R2:W-:Y:S04]  /*9240*/  ST.E.U8 desc[UR36][R6.64+0x417], R0 ;  /* 0x0004170006007985 */ /* 0x0005e8000c101124 */
[----:B-1----:R2:W-:Y:S04]  /*9250*/  STG.E desc[UR36][R10.64], RZ ;  /* 0x000000ff0a007986 */ /* 0x0025e8000c101924 */
[----:B0-----:R-:W3:Y:S01]  /*9260*/  LDG.E R3, desc[UR36][R4.64] ;  /* 0x0000002404037981 */ /* 0x001ee2000c1e1900 */
[----:B------:R-:W0:Y:S01]  /*9270*/  LDC.64 R14, c[0x4][0x10] ;  /* 0x01000400ff0e7b82 */ /* 0x000e220000000a00 */
[----:B---3--:R-:W-:-:S13]  /*9280*/  ISETP.GE.AND P0, PT, R3, 0x1, PT ;  /* 0x000000010300780c */ /* 0x008fda0003f06270 */
[----:B0-2---:R-:W-:Y:S05]  /*9290*/  @!P0 BRA `(.L_x_131) ;  /* 0x0000000000448947 */ /* 0x005fea0003800000 */
[----:B------:R-:W-:-:S07]  /*92a0*/  IMAD.MOV.U32 R3, RZ, RZ, RZ ;  /* 0x000000ffff037224 */ /* 0x000fce00078e00ff */
.L_x_132:
        /* <DEDUP_REMOVED lines=16> */
.L_x_131:
[----:B------:R-:W2:Y:S02]  /*93b0*/  LDG.E R3, desc[UR36][R14.64] ;  /* 0x000000240e037981 */ /* 0x000ea4000c1e1900 */
[----:B--2---:R-:W-:-:S05]  /*93c0*/  VIADD R17, R3, 0x1 ;  /* 0x0000000103117836 */ /* 0x004fca0000000000 */
[----:B------:R0:W-:Y:S04]  /*93d0*/  STG.E desc[UR36][R14.64], R17 ;  /* 0x000000110e007986 */ /* 0x0001e8000c101924 */
[----:B------:R-:W2:Y:S04]  /*93e0*/  LDG.E R3, desc[UR36][R8.64] ;  /* 0x0000002408037981 */ /* 0x000ea8000c1e1900 */
[----:B------:R-:W3:Y:S01]  /*93f0*/  LDG.E.64 R4, desc[UR36][R12.64] ;  /* 0x000000240c047981 */ /* 0x000ee2000c1e1b00 */
[----:B------:R-:W-:-:S04]  /*9400*/  SHF.R.S32.HI R16, RZ, 0x1f, R17 ;  /* 0x0000001fff107819 */ /* 0x000fc80000011411 */
[----:B------:R-:W-:-:S04]  /*9410*/  LEA.HI R16, R16, R17, RZ, 0x8 ;  /* 0x0000001110107211 */ /* 0x000fc800078f40ff */
[----:B------:R-:W-:Y:S01]  /*9420*/  SHF.R.U32.HI R19, RZ, 0x8, R16 ;  /* 0x00000008ff137819 */ /* 0x000fe20000011610 */
[----:B--2---:R-:W-:-:S05]  /*9430*/  IMAD R3, R3, 0x1a, RZ ;  /* 0x0000001a03037824 */ /* 0x004fca00078e02ff */
[----:B---3--:R-:W-:-:S04]  /*9440*/  IADD3 R6, P0, PT, R4, R3, RZ ;  /* 0x0000000304067210 */ /* 0x008fc80007f1e0ff */
[----:B------:R-:W-:-:S05]  /*9450*/  LEA.HI.X.SX32 R7, R3, R5, 0x1, P0 ;  /* 0x0000000503077211 */ /* 0x000fca00000f0eff */
[----:B------:R0:W-:Y:S04]  /*9460*/  ST.E.U8 desc[UR36][R6.64+0x418], R19 ;  /* 0x0004181306007985 */ /* 0x0001e8000c101124 */
[----:B------:R-:W2:Y:S04]  /*9470*/  LDG.E R3, desc[UR36][R8.64] ;  /* 0x0000002408037981 */ /* 0x000ea8000c1e1900 */
[----:B------:R-:W3:Y:S01]  /*9480*/  LDG.E.64 R4, desc[UR36][R12.64] ;  /* 0x000000240c047981 */ /* 0x000ee2000c1e1b00 */
[----:B--2---:R-:W-:-:S05]  /*9490*/  IMAD R3, R3, 0x1a, RZ ;  /* 0x0000001a03037824 */ /* 0x004fca00078e02ff */
[----:B---3--:R-:W-:-:S04]  /*94a0*/  IADD3 R4, P0, PT, R4, R3, RZ ;  /* 0x0000000304047210 */ /* 0x008fc80007f1e0ff */
[----:B------:R-:W-:Y:S01]  /*94b0*/  LEA.HI.X.SX32 R5, R3, R5, 0x1, P0 ;  /* 0x0000000503057211 */ /* 0x000fe200000f0eff */
[----:B------:R-:W-:-:S04]  /*94c0*/  IMAD.MOV.U32 R3, RZ, RZ, RZ ;  /* 0x000000ffff037224 */ /* 0x000fc800078e00ff */
[----:B------:R0:W-:Y:S04]  /*94d0*/  ST.E.U8 desc[UR36][R4.64+0x419], R17 ;  /* 0x0004191104007985 */ /* 0x0001e8000c101124 */
.L_x_124:
[----:B------:R-:W-:Y:S05]  /*94e0*/  BSYNC.RECONVERGENT B0 ;  /* 0x0000000000007941 */ /* 0x000fea0003800200 */
.L_x_120:
[----:B----4-:R-:W1:Y:S01]  /*94f0*/  LDC.64 R8, c[0x4][0xa0] ;  /* 0x01002800ff087b82 */ /* 0x010e620000000a00 */
[----:B------:R2:W-:Y:S01]  /*9500*/  STG.E desc[UR36][R10.64], RZ ;  /* 0x000000ff0a007986 */ /* 0x0005e2000c101924 */
[----:B------:R-:W-:Y:S01]  /*9510*/  ISETP.NE.AND P0, PT, R3, RZ, PT ;  /* 0x000000ff0300720c */ /* 0x000fe20003f05270 */
[----:B------:R-:W-:-:S12]  /*9520*/  BSSY.RECONVERGENT B0, `(.L_x_133) ;  /* 0x0000010000007945 */ /* 0x000fd80003800200 */
[----:B--2---:R-:W-:Y:S05]  /*9530*/  @!P0 BRA `(.L_x_134) ;  /* 0x0000000000388947 */ /* 0x004fea0003800000 */
[----:B0-----:R-:W0:Y:S01]  /*9540*/  LDC.64 R6, c[0x4][0xa0] ;  /* 0x01002800ff067b82 */ /* 0x001e220000000a00 */
[----:B------:R-:W-:Y:S02]  /*9550*/  IMAD.SHL.U32 R12, R0, 0x400, RZ ;  /* 0x00000400000c7824 */ /* 0x000fe400078e00ff */
[----:B------:R-:W-:-:S03]  /*9560*/  IMAD.MOV.U32 R13, RZ, RZ, RZ ;  /* 0x000000ffff0d7224 */ /* 0x000fc600078e00ff */
[----:B------:R-:W-:-:S07]  /*9570*/  SHF.R.S32.HI R14, RZ, 0x1f, R12 ;  /* 0x0000001fff0e7819 */ /* 0x000fce000001140c */
.L_x_135:
[----:B0-----:R-:W2:Y:S01]  /*9580*/  LDG.E.64 R4, desc[UR36][R6.64] ;  /* 0x0000002406047981 */ /* 0x001ea2000c1e1b00 */
        /* <DEDUP_REMOVED lines=9> */
.L_x_134:
[----:B------:R-:W-:Y:S05]  /*9620*/  BSYNC.RECONVERGENT B0 ;  /* 0x0000000000007941 */ /* 0x000fea0003800200 */
.L_x_133:
[----:B------:R2:W-:Y:S01]  /*9630*/  STG.E desc[UR36][R10.64], RZ ;  /* 0x000000ff0a007986 */ /* 0x0005e2000c101924 */
[----:B0-----:R-:W-:Y:S01]  /*9640*/  IMAD.SHL.U32 R15, R0, 0x400, RZ ;  /* 0x00000400000f7824 */ /* 0x001fe200078e00ff */
[----:B------:R-:W0:Y:S01]  /*9650*/  LDCU.64 UR4, c[0x0][0x380] ;  /* 0x00007000ff0477ac */ /* 0x000e220008000a00 */
[----:B------:R-:W-:-:S03]  /*9660*/  IMAD.MOV.U32 R3, RZ, RZ, RZ ;  /* 0x000000ffff037224 */ /* 0x000fc600078e00ff */
[----:B------:R-:W-:-:S07]  /*9670*/  SHF.R.S32.HI R14, RZ, 0x1f, R15 ;  /* 0x0000001fff0e7819 */ /* 0x000fce000001140f */
.L_x_136:
[----:B------:R-:W-:Y:S01]  /*9680*/  SHF.R.S32.HI R13, RZ, 0x1f, R3 ;  /* 0x0000001fff0d7819 */ /* 0x000fe20000011403 */
[----:B-1----:R-:W3:Y:S01]  /*9690*/  LDG.E.64 R4, desc[UR36][R8.64] ;  /* 0x0000002408047981 */ /* 0x002ee2000c1e1b00 */
[----:B0-----:R-:W-:-:S04]  /*96a0*/  IADD3 R6, P0, PT, R3, UR4, RZ ;  /* 0x0000000403067c10 */ /* 0x001fc8000ff1e0ff */
[----:B------:R-:W-:-:S06]  /*96b0*/  IADD3.X R7, PT, PT, R13, UR5, RZ, P0, !PT ;  /* 0x000000050d077c10 */ /* 0x000fcc00087fe4ff */
[----:B------:R-:W4:Y:S01]  /*96c0*/  LDG.E.U8 R7, desc[UR36][R6.64+0x40] ;  /* 0x0000402406077981 */ /* 0x000f22000c1e1100 */
[----:B---3--:R-:W-:-:S04]  /*96d0*/  IADD3 R4, P0, P1, R4, R15, R3 ;  /* 0x0000000f04047210 */ /* 0x008fc8000791e003 */
[----:B------:R-:W-:-:S05]  /*96e0*/  IADD3.X R5, PT, PT, R5, R14, R13, P0, P1 ;  /* 0x0000000e05057210 */ /* 0x000fca00007e240d */
[----:B----4-:R3:W-:Y:S04]  /*96f0*/  ST.E.U8 desc[UR36][R4.64+0x9000], R7 ;  /* 0x0090000704007985 */ /* 0x0107e8000c101124 */
[----:B------:R-:W4:Y:S02]  /*9700*/  LDG.E R12, desc[UR36][R10.64] ;  /* 0x000000240a0c7981 */ /* 0x000f24000c1e1900 */
[----:B----4-:R-:W-:-:S05]  /*9710*/  VIADD R3, R12, 0x1 ;  /* 0x000000010c037836 */ /* 0x010fca0000000000 */
[----:B------:R3:W-:Y:S01]  /*9720*/  STG.E desc[UR36][R10.64], R3 ;  /* 0x000000030a007986 */ /* 0x0007e2000c101924 */
[----:B------:R-:W-:-:S13]  /*9730*/  ISETP.GE.AND P0, PT, R12, 0xb, PT ;  /* 0x0000000b0c00780c */ /* 0x000fda0003f06270 */
[----:B---3--:R-:W-:Y:S05]  /*9740*/  @!P0 BRA `(.L_x_136) ;  /* 0xfffffffc00cc8947 */ /* 0x008fea000383ffff */
[----:B------:R-:W2:Y:S01]  /*9750*/  LDG.E.64 R6, desc[UR36][R8.64] ;  /* 0x0000002408067981 */ /* 0x000ea2000c1e1b00 */
[----:B------:R-:W-:Y:S01]  /*9760*/  IMAD R5, R0, 0x1a, RZ ;  /* 0x0000001a00057824 */ /* 0x000fe200078e02ff */
[----:B------:R-:W0:Y:S01]  /*9770*/  LDC.64 R16, c[0x4][0x10] ;  /* 0x01000400ff107b82 */ /* 0x000e220000000a00 */
[----:B------:R-:W-:Y:S01]  /*9780*/  MOV R14, 0x0 ;  /* 0x00000000000e7802 */ /* 0x000fe20000000f00 */
[----:B------:R-:W1:Y:S02]  /*9790*/  LDCU.64 UR4, c[0x4][0xc8] ;  /* 0x01001900ff0477ac */ /* 0x000e640008000a00 */
[----:B------:R-:W-:Y:S02]  /*97a0*/  SHF.R.S32.HI R4, RZ, 0x1f, R5 ;  /* 0x0000001fff047819 */ /* 0x000fe40000011405 */
[----:B--2---:R-:W-:-:S05]  /*97b0*/  IADD3 R10, P0, PT, R6, R5, RZ ;  /* 0x00000005060a7210 */ /* 0x004fca0007f1e0ff */
[----:B------:R-:W-:-:S05]  /*97c0*/  IMAD.X R11, R7, 0x1, R4, P0 ;  /* 0x00000001070b7824 */ /* 0x000fca00000e0604 */
[----:B------:R-:W-:Y:S04]  /*97d0*/  ST.E.U8 desc[UR36][R10.64+0x414], RZ ;  /* 0x000414ff0a007985 */ /* 0x000fe8000c101124 */
[----:B------:R-:W2:Y:S01]  /*97e0*/  LDG.E.64 R6, desc[UR36][R8.64] ;  /* 0x0000002408067981 */ /* 0x000ea2000c1e1b00 */
[----:B------:R-:W-:Y:S01]  /*97f0*/  IMAD.MOV.U32 R0, RZ, RZ, 0xc ;  /* 0x0000000cff007424 */ /* 0x000fe200078e00ff */
[----:B--2---:R-:W-:-:S05]  /*9800*/  IADD3 R12, P0, PT, R5, R6, RZ ;  /* 0x00000006050c7210 */ /* 0x004fca0007f1e0ff */
        /* <DEDUP_REMOVED lines=13> */
[----:B------:R-:W2:Y:S01]  /*98e0*/  LDG.E.64 R6, desc[UR36][R8.64] ;  /* 0x0000002408067981 */ /* 0x000ea2000c1e1b00 */
[----:B------:R-:W3:Y:S01]  /*98f0*/  LDC.64 R14, c[0x4][R14] ;  /* 0x010000000e0e7b82 */ /* 0x000ee20000000a00 */
[----:B--2---:R-:W-:Y:S01]  /*9900*/  IADD3 R12, P0, PT, R5, R6, RZ ;  /* 0x00000006050c7210 */ /* 0x004fe20007f1e0ff */
[----:B-1----:R-:W-:-:S04]  /*9910*/  IMAD.U32 R5, RZ, RZ, UR5 ;  /* 0x00000005ff057e24 */ /* 0x002fc8000f8e00ff */
[----:B------:R-:W-:Y:S01]  /*9920*/  IMAD.X R13, R7, 0x1, R4, P0 ;  /* 0x00000001070d7824 */ /* 0x000fe200000e0604 */
[----:B------:R-:W-:Y:S01]  /*9930*/  CS2R R6, SRZ ;  /* 0x0000000000067805 */ /* 0x000fe2000001ff00 */
[----:B------:R-:W-:-:S03]  /*9940*/  IMAD.U32 R4, RZ, RZ, UR4 ;  /* 0x00000004ff047e24 */ /* 0x000fc6000f8e00ff */
[----:B---3--:R0:W-:Y:S04]  /*9950*/  ST.E.U8 desc[UR36][R12.64+0x419], R0 ;  /* 0x000419000c007985 */ /* 0x0081e8000c101124 */
[----:B------:R-:W-:-:S07]  /*9960*/  LEPC R20, `(.L_x_137) ;  /* 0x000000001014794e */ /* 0x000fce0000000000 */
[----:B0-----:R-:W-:Y:S05]  /*9970*/  CALL.ABS.NOINC R14 ;  /* 0x000000000e007343 */ /* 0x001fea0003c00000 */
.L_x_137:
[----:B------:R-:W0:Y:S08]  /*9980*/  LDC.64 R6, c[0x4][0x58] ;  /* 0x01001600ff067b82 */ /* 0x000e300000000a00 */
[----:B------:R-:W1:Y:S08]  /*9990*/  LDC.64 R4, c[0x4][0x28] ;  /* 0x01000a00ff047b82 */ /* 0x000e700000000a00 */
[----:B------:R-:W2:Y:S01]  /*99a0*/  LDC.64 R8, c[0x4][0xa0] ;  /* 0x01002800ff087b82 */ /* 0x000ea20000000a00 */
[----:B0-----:R0:W-:Y:S04]  /*99b0*/  STG.E desc[UR36][R6.64], RZ ;  /* 0x000000ff06007986 */ /* 0x0011e8000c101924 */
[----:B-1----:R0:W-:Y:S04]  /*99c0*/  STG.E desc[UR36][R4.64], RZ ;  /* 0x000000ff04007986 */ /* 0x0021e8000c101924 */
[----:B--2---:R0:W5:Y:S01]  /*99d0*/  LDG.E.64 R14, desc[UR36][R8.64] ;  /* 0x00000024080e7981 */ /* 0x004162000c1e1b00 */
[----:B------:R-:W-:Y:S01]  /*99e0*/  BSSY.RECONVERGENT B0, `(.L_x_138) ;  /* 0x000004d000007945 */ /* 0x000fe20003800200 */
[----:B------:R-:W-:-:S02]  /*99f0*/  IMAD.MOV.U32 R3, RZ, RZ, RZ ;  /* 0x000000ffff037224 */ /* 0x000fc400078e00ff */
[----:B------:R-:W-:-:S07]  /*9a00*/  IMAD.MOV.U32 R0, RZ, RZ, RZ ;  /* 0x000000ffff007224 */ /* 0x000fce00078e00ff */
.L_x_141:
[----:B01----:R-:W-:-:S05]  /*9a10*/  IMAD R7, R0, 0x1a, RZ ;  /* 0x0000001a00077824 */ /* 0x003fca00078e02ff */
        /* <DEDUP_REMOVED lines=66> */
[----:B-1----:R0:W5:Y:S02]  /*9e40*/  LDG.E.64 R14, desc[UR36][R6.64] ;  /* 0x00000024060e7981 */ /* 0x002164000c1e1b00 */
.L_x_140:
[----:B------:R-:W-:Y:S05]  /*9e50*/  BSYNC.RECONVERGENT B1 ;  /* 0x0000000000017941 */ /* 0x000fea0003800200 */
.L_x_139:
[C---:B0----5:R-:W-:Y:S01]  /*9e60*/  VIADD R7, R0.reuse, 0x1 ;  /* 0x0000000100077836 */ /* 0x061fe20000000000 */
[----:B------:R-:W-:-:S03]  /*9e70*/  ISETP.GE.AND P0, PT, R0, 0x3ff, PT ;  /* 0x000003ff0000780c */ /* 0x000fc60003f06270 */
[----:B------:R-:W-:Y:S01]  /*9e80*/  IMAD.MOV.U32 R0, RZ, RZ, R7 ;  /* 0x000000ffff007224 */ /* 0x000fe200078e0007 */
[----:B------:R1:W-:Y:S09]  /*9e90*/  STG.E desc[UR36][R4.64], R7 ;  /* 0x0000000704007986 */ /* 0x0003f2000c101924 */
[----:B------:R-:W-:Y:S05]  /*9ea0*/  @!P0 BRA `(.L_x_141) ;  /* 0xfffffff800d88947 */ /* 0x000fea000383ffff */
[----:B------:R-:W-:Y:S05]  /*9eb0*/  BSYNC.RECONVERGENT B0 ;  /* 0x0000000000007941 */ /* 0x000fea0003800200 */
.L_x_138:
[----:B-1----:R-:W0:Y:S01]  /*9ec0*/  LDC.64 R4, c[0x4][0x28] ;  /* 0x01000a00ff047b82 */ /* 0x002e220000000a00 */
[C---:B------:R-:W-:Y:S01]  /*9ed0*/  VIADD R7, R3.reuse, 0xffffffff ;  /* 0xffffffff03077836 */ /* 0x040fe20000000000 */
[----:B------:R-:W-:Y:S01]  /*9ee0*/  ISETP.GE.AND P0, PT, R3, 0x2, PT ;  /* 0x000000020300780c */ /* 0x000fe20003f06270 */
[----:B------:R-:W-:Y:S03]  /*9ef0*/  BSSY.RECONVERGENT B0, `(.L_x_142) ;  /* 0x00000fe000007945 */ /* 0x000fe60003800200 */
[----:B0-----:R0:W-:Y:S09]  /*9f00*/  STG.E desc[UR36][R4.64], R7 ;  /* 0x0000000704007986 */ /* 0x0011f2000c101924 */
[----:B------:R-:W-:Y:S05]  /*9f10*/  @!P0 BRA `(.L_x_143) ;  /* 0x0000000c00ec8947 */ /* 0x000fea0003800000 */
[----:B------:R-:W-:Y:S01]  /*9f20*/  BSSY.RECONVERGENT B1, `(.L_x_144) ;  /* 0x00000f8000017945 */ /* 0x000fe20003800200 */
.L_x_152:
        /* <DEDUP_REMOVED lines=9> */
.L_x_150:
        /* <DEDUP_REMOVED lines=25> */
[----:B------:R-:W0:Y:S03]  /*a150*/  LD.E.U8 R0, desc[UR36][R10.64+0x6c04] ;  /* 0x006c04240a007980 */ /* 0x000e26000c101100 */
[----:B------:R-:W4:Y:S01]  /*a160*/  LDC.64 R12, c[0x4][0x98] ;  /* 0x01002600ff0c7b82 */ /* 0x000f220000000a00 */
[----:B0-----:R0:W-:Y:S04]  /*a170*/  STG.E.U8 desc[UR36][R14.64], R0 ;  /* 0x000000000e007986 */ /* 0x0011e8000c101124 */
[----:B------:R-:W4:Y:S04]  /*a180*/  LD.E.U8 R28, desc[UR36][R10.64+0x6c05] ;  /* 0x006c05240a1c7980 */ /* 0x000f28000c101100 */
[----:B----4-:R4:W-:Y:S04]  /*a190*/  STG.E.U8 desc[UR36][R12.64], R28 ;  /* 0x0000001c0c007986 */ /* 0x0109e8000c101124 */
[----:B--2---:R-:W2:Y:S04]  /*a1a0*/  LD.E.U8 R3, desc[UR36][R10.64+0x6c06] ;  /* 0x006c06240a037980 */ /* 0x004ea8000c101100 */
[----:B--2---:R2:W-:Y:S04]  /*a1b0*/  ST.E.U8 desc[UR36][R10.64+0x6c00], R3 ;  /* 0x006c00030a007985 */ /* 0x0045e8000c101124 */
[----:B-1----:R-:W5:Y:S04]  /*a1c0*/  LDG.E R19, desc[UR36][R4.64] ;  /* 0x0000002404137981 */ /* 0x002f68000c1e1900 */
[----:B------:R-:W3:Y:S01]  /*a1d0*/  LDG.E.64 R26, desc[UR36][R6.64] ;  /* 0x00000024061a7981 */ /* 0x000ee2000c1e1b00 */
[----:B-----5:R-:W-:-:S05]  /*a1e0*/  IMAD R19, R19, 0x6, RZ ;  /* 0x0000000613137824 */ /* 0x020fca00078e02ff */
[----:B---3--:R-:W-:-:S04]  /*a1f0*/  IADD3 R26, P0, PT, R26, R19, RZ ;  /* 0x000000131a1a7210 */ /* 0x008fc80007f1e0ff */
[----:B------:R-:W-:-:S05]  /*a200*/  LEA.HI.X.SX32 R27, R19, R27, 0x1, P0 ;  /* 0x0000001b131b7211 */ /* 0x000fca00000f0eff */
[----:B------:R-:W3:Y:S04]  /*a210*/  LD.E.U8 R19, desc[UR36][R26.64+0x6c07] ;  /* 0x006c07241a137980 */ /* 0x000ee8000c101100 */
[----:B---3--:R1:W-:Y:S04]  /*a220*/  ST.E.U8 desc[UR36][R26.64+0x6c01], R19 ;  /* 0x006c01131a007985 */ /* 0x0083e8000c101124 */
[----:B0-----:R-:W3:Y:S04]  /*a230*/  LDG.E R0, desc[UR36][R4.64] ;  /* 0x0000002404007981 */ /* 0x001ee8000c1e1900 */
[----:B----4-:R-:W2:Y:S01]  /*a240*/  LDG.E.64 R28, desc[UR36][R6.64] ;  /* 0x00000024061c7981 */ /* 0x010ea2000c1e1b00 */
[----:B---3--:R-:W-:-:S05]  /*a250*/  IMAD R0, R0, 0x6, RZ ;  /* 0x0000000600007824 */ /* 0x008fca00078e02ff */
[----:B--2---:R-:W-:-:S04]  /*a260*/  IADD3 R10, P0, PT, R28, R0, RZ ;  /* 0x000000001c0a7210 */ /* 0x004fc80007f1e0ff */
[----:B------:R-:W-:-:S05]  /*a270*/  LEA.HI.X.SX32 R11, R0, R29, 0x1, P0 ;  /* 0x0000001d000b7211 */ /* 0x000fca00000f0eff */
[----:B------:R-:W2:Y:S04]  /*a280*/  LD.E.U8 R3, desc[UR36][R10.64+0x6c08] ;  /* 0x006c08240a037980 */ /* 0x000ea8000c101100 */
[----:B--2---:R0:W-:Y:S04]  /*a290*/  ST.E.U8 desc[UR36][R10.64+0x6c02], R3 ;  /* 0x006c02030a007985 */ /* 0x0041e8000c101124 */
[----:B------:R-:W2:Y:S04]  /*a2a0*/  LDG.E R0, desc[UR36][R4.64] ;  /* 0x0000002404007981 */ /* 0x000ea8000c1e1900 */
[----:B------:R-:W1:Y:S01]  /*a2b0*/  LDG.E.64 R28, desc[UR36][R6.64] ;  /* 0x00000024061c7981 */ /* 0x000e62000c1e1b00 */
[----:B--2---:R-:W-:-:S05]  /*a2c0*/  IMAD R0, R0, 0x6, RZ ;  /* 0x0000000600007824 */ /* 0x004fca00078e02ff */
[----:B-1----:R-:W-:-:S04]  /*a2d0*/  IADD3 R26, P0, PT, R28, R0, RZ ;  /* 0x000000001c1a7210 */ /* 0x002fc80007f1e0ff */
[----:B------:R-:W-:-:S05]  /*a2e0*/  LEA.HI.X.SX32 R27, R0, R29, 0x1, P0 ;  /* 0x0000001d001b7211 */ /* 0x000fca00000f0eff */
[----:B------:R-:W2:Y:S04]  /*a2f0*/  LD.E.U8 R19, desc[UR36][R26.64+0x6c09] ;  /* 0x006c09241a137980 */ /* 0x000ea8000c101100 */
[----:B--2---:R1:W-:Y:S04]  /*a300*/  ST.E.U8 desc[UR36][R26.64+0x6c03], R19 ;  /* 0x006c03131a007985 */ /* 0x0043e8000c101124 */
[----:B------:R-:W2:Y:S04]  /*a310*/  LDG.E R0, desc[UR36][R4.64] ;  /* 0x0000002404007981 */ /* 0x000ea8000c1e1900 */
[----:B------:R-:W3:Y:S01]  /*a320*/  LDG.E.64 R28, desc[UR36][R6.64] ;  /* 0x00000024061c7981 */ /* 0x000ee2000c1e1b00 */
[----:B--2---:R-:W-:-:S05]  /*a330*/  IMAD R0, R0, 0x6, RZ ;  /* 0x0000000600007824 */ /* 0x004fca00078e02ff */
[----:B---3--:R-:W-:-:S04]  /*a340*/  IADD3 R28, P0, PT, R28, R0, RZ ;  /* 0x000000001c1c7210 */ /* 0x008fc80007f1e0ff */
[----:B------:R-:W-:-:S05]  /*a350*/  LEA.HI.X.SX32 R29, R0, R29, 0x1, P0 ;  /* 0x0000001d001d7211 */ /* 0x000fca00000f0eff */
[----:B0-----:R-:W2:Y:S04]  /*a360*/  LD.E.U8 R3, desc[UR36][R28.64+0x6c0a] ;  /* 0x006c0a241c037980 */ /* 0x001ea8000c101100 */
        /* <DEDUP_REMOVED lines=8> */
[----:B------:R-:W0:Y:S04]  /*a3f0*/  LDG.E R0, desc[UR36][R4.64] ;  /* 0x0000002404007981 */ /* 0x000e28000c1e1900 */
[----:B------:R-:W2:Y:S04]  /*a400*/  LDG.E.64 R10, desc[UR36][R6.64] ;  /* 0x00000024060a7981 */ /* 0x000ea8000c1e1b00 */
[----:B------:R-:W3:Y:S01]  /*a410*/  LDG.E.U8 R25, desc[UR36][R24.64] ;  /* 0x0000002418197981 */ /* 0x000ee2000c1e1100 */
[----:B0-----:R-:W-:-:S05]  /*a420*/  IMAD R3, R0, 0x6, RZ ;  /* 0x0000000600037824 */ /* 0x001fca00078e02ff */
[----:B--2---:R-:W-:-:S04]  /*a430*/  IADD3 R28, P0, PT, R10, R3, RZ ;  /* 0x000000030a1c7210 */ /* 0x004fc80007f1e0ff */
[----:B------:R-:W-:-:S05]  /*a440*/  LEA.HI.X.SX32 R29, R3, R11, 0x1, P0 ;  /* 0x0000000b031d7211 */ /* 0x000fca00000f0eff */
[----:B---3--:R0:W-:Y:S04]  /*a450*/  ST.E.U8 desc[UR36][R28.64+0x6c06], R25 ;  /* 0x006c06191c007985 */ /* 0x0081e8000c101124 */
[----:B------:R-:W2:Y:S04]  /*a460*/  LDG.E R0, desc[UR36][R4.64] ;  /* 0x0000002404007981 */ /* 0x000ea8000c1e1900 */
[----:B------:R-:W1:Y:S04]  /*a470*/  LDG.E.64 R10, desc[UR36][R6.64] ;  /* 0x00000024060a7981 */ /* 0x000e68000c1e1b00 */
[----:B------:R-:W3:Y:S01]  /*a480*/  LDG.E.U8 R23, desc[UR36][R22.64] ;  /* 0x0000002416177981 */ /* 0x000ee2000c1e1100 */
[----:B--2---:R-:W-:-:S05]  /*a490*/  IMAD R3, R0, 0x6, RZ ;  /* 0x0000000600037824 */ /* 0x004fca00078e02ff */
[----:B-1----:R-:W-:-:S04]  /*a4a0*/  IADD3 R26, P0, PT, R10, R3, RZ ;  /* 0x000000030a1a7210 */ /* 0x002fc80007f1e0ff */
[----:B------:R-:W-:-:S05]  /*a4b0*/  LEA.HI.X.SX32 R27, R3, R11, 0x1, P0 ;  /* 0x0000000b031b7211 */ /* 0x000fca00000f0eff */
[----:B---3--:R1:W-:Y:S04]  /*a4c0*/  ST.E.U8 desc[UR36][R26.64+0x6c07], R23 ;  /* 0x006c07171a007985 */ /* 0x0083e8000c101124 */
[----:B------:R-:W2:Y:S04]  /*a4d0*/  LDG.E R0, desc[UR36][R4.64] ;  /* 0x0000002404007981 */ /* 0x000ea8000c1e1900 */
[----:B------:R-:W3:Y:S04]  /*a4e0*/  LDG.E.64 R10, desc[UR36][R6.64] ;  /* 0x00000024060a7981 */ /* 0x000ee8000c1e1b00 */
[----:B------:R-:W4:Y:S01]  /*a4f0*/  LDG.E.U8 R21, desc[UR36][R20.64] ;  /* 0x0000002414157981 */ /* 0x000f22000c1e1100 */
[----:B--2---:R-:W-:-:S05]  /*a500*/  IMAD R3, R0, 0x6, RZ ;  /* 0x0000000600037824 */ /* 0x004fca00078e02ff */
[----:B---3--:R-:W-:-:S04]  /*a510*/  IADD3 R24, P0, PT, R10, R3, RZ ;  /* 0x000000030a187210 */ /* 0x008fc80007f1e0ff */
[----:B0-----:R-:W-:-:S05]  /*a520*/  LEA.HI.X.SX32 R25, R3, R11, 0x1, P0 ;  /* 0x0000000b03197211 */ /* 0x001fca00000f0eff */
[----:B----4-:R0:W-:Y:S04]  /*a530*/  ST.E.U8 desc[UR36][R24.64+0x6c08], R21 ;  /* 0x006c081518007985 */ /* 0x0101e8000c101124 */
[----:B------:R-:W2:Y:S04]  /*a540*/  LDG.E R0, desc[UR36][R4.64] ;  /* 0x0000002404007981 */ /* 0x000ea8000c1e1900 */
[----:B------:R-:W3:Y:S04]  /*a550*/  LDG.E.64 R10, desc[UR36][R6.64] ;  /* 0x00000024060a7981 */ /* 0x000ee8000c1e1b00 */
[----:B------:R-:W4:Y:S01]  /*a560*/  LDG.E.U8 R17, desc[UR36][R16.64] ;  /* 0x0000002410117981 */ /* 0x000f22000c1e1100 */
[----:B--2---:R-:W-:-:S05]  /*a570*/  IMAD R3, R0, 0x6, RZ ;  /* 0x0000000600037824 */ /* 0x004fca00078e02ff */
[----:B---3--:R-:W-:-:S04]  /*a580*/  IADD3 R22, P0, PT, R10, R3, RZ ;  /* 0x000000030a167210 */ /* 0x008fc80007f1e0ff */
[----:B-1----:R-:W-:-:S05]  /*a590*/  LEA.HI.X.SX32 R23, R3, R11, 0x1, P0 ;  /* 0x0000000b03177211 */ /* 0x002fca00000f0eff */
[----:B----4-:R1:W-:Y:S04]  /*a5a0*/  ST.E.U8 desc[UR36][R22.64+0x6c09], R17 ;  /* 0x006c091116007985 */ /* 0x0103e8000c101124 */
        /* <DEDUP_REMOVED lines=10> */
[----:B-1----:R-:W1:Y:S01]  /*a650*/  LDC.64 R16, c[0x4][0x68] ;  /* 0x01001a00ff107b82 */ /* 0x002e620000000a00 */
[----:B--2---:R-:W-:-:S02]  /*a660*/  IMAD R3, R0, 0x6, RZ ;  /* 0x0000000600037824 */ /* 0x004fc400078e02ff */
[----:B------:R-:W-:-:S03]  /*a670*/  IMAD.MOV.U32 R0, RZ, RZ, RZ ;  /* 0x000000ffff007224 */ /* 0x000fc600078e00ff */
[----:B---3--:R-:W-:-:S04]  /*a680*/  IADD3 R10, P0, PT, R10, R3, RZ ;  /* 0x000000030a0a7210 */ /* 0x008fc80007f1e0ff */
[----:B------:R-:W-:-:S05]  /*a690*/  LEA.HI.X.SX32 R11, R3, R11, 0x1, P0 ;  /* 0x0000000b030b7211 */ /* 0x000fca00000f0eff */
[----:B----4-:R0:W-:Y:S04]  /*a6a0*/  ST.E.U8 desc[UR36][R10.64+0x6c0b], R13 ;  /* 0x006c0b0d0a007985 */ /* 0x0101e8000c101124 */
[----:B-1----:R0:W-:Y:S01]  /*a6b0*/  STG.E desc[UR36][R16.64], RZ ;  /* 0x000000ff10007986 */ /* 0x0021e2000c101924 */
[----:B------:R-:W-:Y:S05]  /*a6c0*/  BRA `(.L_x_147) ;  /* 0x0000000400bc7947 */ /* 0x000fea0003800000 */
.L_x_146:
        /* <DEDUP_REMOVED lines=105> */
[----:B------:R-:W-:-:S05]  /*ad60*/  LEA.HI.X.SX32 R11, R3, R11, 0x1, P0 ;  /* 0x0000000b030b7211 */ /* 0x000fca00000f0eff */
[----:B----4-:R1:W-:Y:S04]  /*ad70*/  ST.E.U8 desc[UR36][R10.64+0x6c0b], R13 ;  /* 0x006c0b0d0a007985 */ /* 0x0103e8000c101124 */
.L_x_149:
[----:B------:R-:W-:Y:S05]  /*ad80*/  BSYNC.RECONVERGENT B3 ;  /* 0x0000000000037941 */ /* 0x000fea0003800200 */
.L_x_148:
[----:B-1----:R-:W0:Y:S01]  /*ad90*/  LDC.64 R10, c[0x4][0x68] ;  /* 0x01001a00ff0a7b82 */ /* 0x002e220000000a00 */
[----:B------:R-:W-:Y:S01]  /*ada0*/  IMAD.MOV.U32 R0, RZ, RZ, RZ ;  /* 0x000000ffff007224 */ /* 0x000fe200078e00ff */
[----:B0-----:R1:W-:Y:S06]  /*adb0*/  STG.E desc[UR36][R10.64], RZ ;  /* 0x000000ff0a007986 */ /* 0x0013ec000c101924 */
.L_x_147:
[----:B------:R-:W-:Y:S05]  /*adc0*/  BSYNC.RECONVERGENT B2 ;  /* 0x0000000000027941 */ /* 0x000fea0003800200 */
.L_x_145:
        /* <DEDUP_REMOVED lines=13> */
.L_x_151:
[----:B------:R-:W-:Y:S05]  /*aea0*/  BSYNC.RECONVERGENT B1 ;  /* 0x0000000000017941 */ /* 0x000fea0003800200 */
.L_x_144:
[----:B-1----:R-:W0:Y:S02]  /*aeb0*/  LDC.64 R4, c[0x4][0x58] ;  /* 0x01001600ff047b82 */ /* 0x002e240000000a00 */
[----:B0-----:R1:W5:Y:S02]  /*aec0*/  LDG.E R3, desc[UR36][R4.64] ;  /* 0x0000002404037981 */ /* 0x001364000c1e1900 */
.L_x_143:
[----:B------:R-:W-:Y:S05]  /*aed0*/  BSYNC.RECONVERGENT B0 ;  /* 0x0000000000007941 */ /* 0x000fea0003800200 */
.L_x_142:
[----:B01----:R-:W0:Y:S01]  /*aee0*/  LDC.64 R4, c[0x4][0x28] ;  /* 0x01000a00ff047b82 */ /* 0x003e220000000a00 */
[----:B-----5:R-:W-:Y:S01]  /*aef0*/  ISETP.GE.AND P0, PT, R3, 0x1, PT ;  /* 0x000000010300780c */ /* 0x020fe20003f06270 */
[----:B------:R-:W-:Y:S01]  /*af00*/  BSSY.RECONVERGENT B8, `(.L_x_153) ;  /* 0x0000060000087945 */ /* 0x000fe20003800200 */
[----:B0-----:R0:W-:Y:S11]  /*af10*/  STG.E desc[UR36][R4.64], RZ ;  /* 0x000000ff04007986 */ /* 0x0011f6000c101924 */
[----:B------:R-:W-:Y:S05]  /*af20*/  @!P0 BRA `(.L_x_154) ;  /* 0x0000000400748947 */ /* 0x000fea0003800000 */
[----:B------:R-:W-:-:S07]  /*af30*/  IMAD.MOV.U32 R3, RZ, RZ, RZ ;  /* 0x000000ffff037224 */ /* 0x000fce00078e00ff */
.L_x_162:
[----:B------:R-:W1:Y:S02]  /*af40*/  LDC.64 R8, c[0x4][0xa0] ;  /* 0x01002800ff087b82 */ /* 0x000e640000000a00 */
[----:B-1----:R-:W0:Y:S01]  /*af50*/  LDG.E.64 R8, desc[UR36][R8.64] ;  /* 0x0000002408087981 */ /* 0x002e22000c1e1b00 */
[----:B------:R-:W-:-:S05]  /*af60*/  IMAD R3, R3, 0x6, RZ ;  /* 0x0000000603037824 */ /* 0x000fca00078e02ff */
[----:B------:R-:W1:Y:S01]  /*af70*/  LDC.64 R6, c[0x4][0x20] ;  /* 0x01000800ff067b82 */ /* 0x000e620000000a00 */
[----:B0-----:R-:W-:-:S04]  /*af80*/  IADD3 R4, P0, PT, R8, R3, RZ ;  /* 0x0000000308047210 */ /* 0x001fc80007f1e0ff */
[----:B------:R-:W-:-:S05]  /*af90*/  LEA.HI.X.SX32 R5, R3, R9, 0x1, P0 ;  /* 0x0000000903057211 */ /* 0x000fca00000f0eff */
[----:B------:R-:W2:Y:S04]  /*afa0*/  LD.E.U8 R0, desc[UR36][R4.64+0x6c04] ;  /* 0x006c042404007980 */ /* 0x000ea8000c101100 */
[----:B------:R-:W2:Y:S01]  /*afb0*/  LD.E.U8 R3, desc[UR36][R4.64+0x6c05] ;  /* 0x006c052404037980 */ /* 0x000ea2000c101100 */
[----:B------:R-:W0:Y:S01]  /*afc0*/  LDC.64 R10, c[0x4][0x30] ;  /* 0x01000c00ff0a7b82 */ /* 0x000e220000000a00 */
[----:B------:R-:W-:Y:S01]  /*afd0*/  BSSY.RECONVERGENT B7, `(.L_x_155) ;  /* 0x000002d000077945 */ /* 0x000fe20003800200 */
[----:B------:R-:W-:Y:S02]  /*afe0*/  IMAD.MOV.U32 R13, RZ, RZ, RZ ;  /* 0x000000ffff0d7224 */ /* 0x000fe400078e00ff */
[----:B--2---:R-:W-:-:S05]  /*aff0*/  IMAD R3, R0, 0x100, R3 ;  /* 0x0000010000037824 */ /* 0x004fca00078e0203 */
[----:B-1----:R1:W-:Y:S04]  /*b000*/  STG.E desc[UR36][R6.64], R3 ;  /* 0x0000000306007986 */ /* 0x0023e8000c101924 */
[----:B0-----:R1:W-:Y:S02]  /*b010*/  STG.E desc[UR36][R10.64], RZ ;  /* 0x000000ff0a007986 */ /* 0x0013e4000c101924 */
.L_x_159:
[----:B------:R-:W-:Y:S01]  /*b020*/  IMAD R0, R3, 0x1a, RZ ;  /* 0x0000001a03007824 */ /* 0x000fe200078e02ff */
[----:B01----:R-:W-:-:S04]  /*b030*/  SHF.R.S32.HI R7, RZ, 0x1f, R13 ;  /* 0x0000001fff077819 */ /* 0x003fc8000001140d */
[----:B------:R-:W-:Y:S02]  /*b040*/  SHF.R.S32.HI R6, RZ, 0x1f, R0 ;  /* 0x0000001fff067819 */ /* 0x000fe40000011400 */
[----:B------:R-:W-:-:S04]  /*b050*/  IADD3 R4, P0, P1, R8, R0, R13 ;  /* 0x0000000008047210 */ /* 0x000fc8000791e00d */
[----:B------:R-:W-:-:S05]  /*b060*/  IADD3.X R5, PT, PT, R9, R6, R7, P0, P1 ;  /* 0x0000000609057210 */ /* 0x000fca00007e2407 */
[----:B------:R-:W2:Y:S01]  /*b070*/  LD.E.U8 R4, desc[UR36][R4.64+0x400] ;  /* 0x0004002404047980 */ /* 0x000ea2000c101100 */
[----:B------:R-:W0:Y:S01]  /*b080*/  LDCU UR4, c[0x0][0x2f8] ;  /* 0x00005f00ff0477ac */ /* 0x000e220008000800 */
[----:B------:R-:W-:Y:S04]  /*b090*/  BSSY.RECONVERGENT B0, `(.L_x_156) ;  /* 0x000001a000007945 */ /* 0x000fe80003800200 */
[----:B------:R-:W1:Y:S05]  /*b0a0*/  BMOV.32.CLEAR R17, B0 ;  /* 0x0000000000117355 */ /* 0x000e6a0000100000 */
[----:B0-----:R-:W-:Y:S01]  /*b0b0*/  VIADD R16, R18, -UR4 ;  /* 0x8000000412107c36 */ /* 0x001fe20008000000 */
[----:B--2---:R-:W-:-:S13]  /*b0c0*/  ISETP.NE.AND P0, PT, R4, RZ, PT ;  /* 0x000000ff0400720c */ /* 0x004fda0003f05270 */
[----:B-1----:R-:W-:Y:S05]  /*b0d0*/  @!P0 BRA `(.L_x_157) ;  /* 0x0000000000508947 */ /* 0x002fea0003800000 */
[----:B------:R-:W-:Y:S01]  /*b0e0*/  IADD3 R8, P0, P1, R8, R0, R13 ;  /* 0x0000000008087210 */ /* 0x000fe2000791e00d */
[----:B------:R-:W0:Y:S03]  /*b0f0*/  LDCU.64 UR4, c[0x4][0xb8] ;  /* 0x01001700ff0477ac */ /* 0x000e260008000a00 */
[----:B------:R-:W-:-:S05]  /*b100*/  IADD3.X R9, PT, PT, R9, R6, R7, P0, P1 ;  /* 0x0000000609097210 */ /* 0x000fca00007e2407 */
[----:B------:R-:W2:Y:S01]  /*b110*/  LD.E.U8 R3, desc[UR36][R8.64+0x400] ;  /* 0x0004002408037980 */ /* 0x000ea2000c101100 */
[----:B------:R-:W-:Y:S01]  /*b120*/  MOV R0, 0x0 ;  /* 0x0000000000007802 */ /* 0x000fe20000000f00 */
[----:B------:R-:W-:Y:S02]  /*b130*/  IMAD.MOV.U32 R6, RZ, RZ, R18 ;  /* 0x000000ffff067224 */ /* 0x000fe400078e0012 */
[----:B------:R-:W-:Y:S01]  /*b140*/  IMAD.MOV.U32 R7, RZ, RZ, R2 ;  /* 0x000000ffff077224 */ /* 0x000fe200078e0002 */
[----:B------:R1:W3:Y:S01]  /*b150*/  LDC.64 R10, c[0x4][R0] ;  /* 0x01000000000a7b82 */ /* 0x0002e20000000a00 */
[----:B0-----:R-:W-:Y:S02]  /*b160*/  IMAD.U32 R4, RZ, RZ, UR4 ;  /* 0x00000004ff047e24 */ /* 0x001fe4000f8e00ff */
[----:B------:R-:W-:Y:S01]  /*b170*/  IMAD.U32 R5, RZ, RZ, UR5 ;  /* 0x00000005ff057e24 */ /* 0x000fe2000f8e00ff */
[----:B--2---:R1:W-:Y:S01]  /*b180*/  STL [R16], R3 ;  /* 0x0000000310007387 */ /* 0x0043e20000100800 */
[----:B---3--:R-:W-:Y:S05]  /*b190*/  BMOV.32.CLEAR RZ, B0 ;  /* 0x0000000000ff7355 */ /* 0x008fea0000100000 */
[----:B------:R-:W-:-:S07]  /*b1a0*/  LEPC R20, `(.L_x_158) ;  /* 0x000000001014794e */ /* 0x000fce0000000000 */
[----:B-1----:R-:W-:Y:S05]  /*b1b0*/  CALL.ABS.NOINC R10 ;  /* 0x000000000a007343 */ /* 0x002fea0003c00000 */
.L_x_158:
[----:B------:R-:W0:Y:S08]  /*b1c0*/  LDC.64 R4, c[0x4][0x20] ;  /* 0x01000800ff047b82 */ /* 0x000e300000000a00 */
[----:B------:R-:W1:Y:S08]  /*b1d0*/  LDC.64 R6, c[0x4][0x30] ;  /* 0x01000c00ff067b82 */ /* 0x000e700000000a00 */
[----:B------:R-:W2:Y:S01]  /*b1e0*/  LDC.64 R8, c[0x4][0xa0] ;  /* 0x01002800ff087b82 */ /* 0x000ea20000000a00 */
[----:B0-----:R0:W5:Y:S04]  /*b1f0*/  LDG.E R3, desc[UR36][R4.64] ;  /* 0x0000002404037981 */ /* 0x001168000c1e1900 */
[----:B-1----:R0:W5:Y:S04]  /*b200*/  LDG.E R13, desc[UR36][R6.64] ;  /* 0x00000024060d7981 */ /* 0x002168000c1e1900 */
[----:B--2---:R-:W5:Y:S02]  /*b210*/  LDG.E.64 R8, desc[UR36][R8.64] ;  /* 0x0000002408087981 */ /* 0x004f64000c1e1b00 */
.L_x_157:
[----:B------:R1:W-:Y:S05]  /*b220*/  BMOV.32 B0, R17 ;  /* 0x0000001100007356 */ /* 0x0003ea0000000000 */
[----:B------:R-:W-:Y:S05]  /*b230*/  BSYNC.RECONVERGENT B0 ;  /* 0x0000000000007941 */ /* 0x000fea0003800200 */
.L_x_156:
[----:B0-----:R-:W0:Y:S01]  /*b240*/  LDC.64 R4, c[0x4][0x30] ;  /* 0x01000c00ff047b82 */ /* 0x001e220000000a00 */
[C---:B-----5:R-:W-:Y:S01]  /*b250*/  VIADD R7, R13.reuse, 0x1 ;  /* 0x000000010d077836 */ /* 0x060fe20000000000 */
[----:B------:R-:W-:-:S03]  /*b260*/  ISETP.GE.AND P0, PT, R13, 0x13, PT ;  /* 0x000000130d00780c */ /* 0x000fc60003f06270 */
[----:B------:R-:W-:Y:S01]  /*b270*/  IMAD.MOV.U32 R13, RZ, RZ, R7 ;  /* 0x000000ffff0d7224 */ /* 0x000fe200078e0007 */
[----:B0-----:R0:W-:Y:S09]  /*b280*/  STG.E desc[UR36][R4.64], R7 ;  /* 0x0000000704007986 */ /* 0x0011f2000c101924 */
[----:B------:R-:W-:Y:S05]  /*b290*/  @!P0 BRA `(.L_x_159) ;  /* 0xfffffffc00608947 */ /* 0x000fea000383ffff */
[----:B------:R-:W-:Y:S05]  /*b2a0*/  BSYNC.RECONVERGENT B7 ;  /* 0x0000000000077941 */ /* 0x000fea0003800200 */
.L_x_155:
[----:B-1----:R-:W-:Y:S01]  /*b2b0*/  MOV R17, 0x0 ;  /* 0x0000000000117802 */ /* 0x002fe20000000f00 */
[----:B------:R-:W1:Y:S01]  /*b2c0*/  LDCU.64 UR4, c[0x4][0xd0] ;  /* 0x01001a00ff0477ac */ /* 0x000e620008000a00 */
[----:B0-----:R-:W-:Y:S02]  /*b2d0*/  CS2R R6, SRZ ;  /* 0x0000000000067805 */ /* 0x001fe4000001ff00 */
[----:B------:R0:W2:Y:S01]  /*b2e0*/  LDC.64 R8, c[0x4][R17] ;  /* 0x0100000011087b82 */ /* 0x0000a20000000a00 */
[----:B-1----:R-:W-:Y:S02]  /*b2f0*/  IMAD.U32 R4, RZ, RZ, UR4 ;  /* 0x00000004ff047e24 */ /* 0x002fe4000f8e00ff */
[----:B0-----:R-:W-:-:S07]  /*b300*/  IMAD.U32 R5, RZ, RZ, UR5 ;  /* 0x00000005ff057e24 */ /* 0x001fce000f8e00ff */
[----:B------:R-:W-:-:S07]  /*b310*/  LEPC R20, `(.L_x_160) ;  /* 0x000000001014794e */ /* 0x000fce0000000000 */
[----:B--2---:R-:W-:Y:S05]  /*b320*/  CALL.ABS.NOINC R8 ;  /* 0x0000000008007343 */ /* 0x004fea0003c00000 */
.L_x_160:
        /* <DEDUP_REMOVED lines=17> */
[----:B------:R1:W-:Y:S04]  /*b440*/  STL [R16], R3 ;  /* 0x0000000310007387 */ /* 0x0003e80000100800 */
[----:B0--3--:R1:W-:Y:S02]  /*b450*/  STG.E desc[UR36][R10.64], R3 ;  /* 0x000000030a007986 */ /* 0x0093e4000c101924 */
[----:B------:R-:W-:-:S07]  /*b460*/  LEPC R20, `(.L_x_161) ;  /* 0x000000001014794e */ /* 0x000fce0000000000 */
[----:B-1----:R-:W-:Y:S05]  /*b470*/  CALL.ABS.NOINC R12 ;  /* 0x000000000c007343 */ /* 0x002fea0003c00000 */
.L_x_161:
[----:B------:R-:W0:Y:S02]  /*b480*/  LDC.64 R4, c[0x4][0x28] ;  /* 0x01000a00ff047b82 */ /* 0x000e240000000a00 */
[----:B0-----:R-:W2:Y:S06]  /*b490*/  LDG.E R3, desc[UR36][R4.64] ;  /* 0x0000002404037981 */ /* 0x001eac000c1e1900 */
[----:B------:R-:W0:Y:S01]  /*b4a0*/  LDC.64 R6, c[0x4][0x58] ;  /* 0x01001600ff067b82 */ /* 0x000e220000000a00 */
[----:B--2---:R-:W-:-:S05]  /*b4b0*/  VIADD R3, R3, 0x1 ;  /* 0x0000000103037836 */ /* 0x004fca0000000000 */
[----:B------:R1:W-:Y:S04]  /*b4c0*/  STG.E desc[UR36][R4.64], R3 ;  /* 0x0000000304007986 */ /* 0x0003e8000c101924 */
[----:B0-----:R-:W2:Y:S02]  /*b4d0*/  LDG.E R6, desc[UR36][R6.64] ;  /* 0x0000002406067981 */ /* 0x001ea4000c1e1900 */
[----:B--2---:R-:W-:-:S13]  /*b4e0*/  ISETP.GE.AND P0, PT, R3, R6, PT ;  /* 0x000000060300720c */ /* 0x004fda0003f06270 */
[----:B-1----:R-:W-:Y:S05]  /*b4f0*/  @!P0 BRA `(.L_x_162) ;  /* 0xfffffff800908947 */ /* 0x002fea000383ffff */
.L_x_154:
[----:B------:R-:W-:Y:S05]  /*b500*/  BSYNC.RECONVERGENT B8 ;  /* 0x0000000000087941 */ /* 0x000fea0003800200 */
.L_x_153:
[----:B------:R-:W-:Y:S01]  /*b510*/  MOV R0, 0x0 ;  /* 0x0000000000007802 */ /* 0x000fe20000000f00 */
[----:B------:R-:W0:Y:S01]  /*b520*/  LDCU.64 UR4, c[0x4][0xb0] ;  /* 0x01001600ff0477ac */ /* 0x000e220008000a00 */
[----:B------:R-:W-:Y:S02]  /*b530*/  CS2R R6, SRZ ;  /* 0x0000000000067805 */ /* 0x000fe4000001ff00 */
[----:B------:R1:W2:Y:S01]  /*b540*/  LDC.64 R8, c[0x4][R0] ;  /* 0x0100000000087b82 */ /* 0x0002a20000000a00 */
[----:B0-----:R-:W-:Y:S02]  /*b550*/  IMAD.U32 R4, RZ, RZ, UR4 ;  /* 0x00000004ff047e24 */ /* 0x001fe4000f8e00ff */
[----:B-1----:R-:W-:-:S07]  /*b560*/  IMAD.U32 R5, RZ, RZ, UR5 ;  /* 0x00000005ff057e24 */ /* 0x002fce000f8e00ff */
[----:B------:R-:W-:-:S07]  /*b570*/  LEPC R20, `(.L_x_163) ;  /* 0x000000001014794e */ /* 0x000fce0000000000 */
[----:B--2---:R-:W-:Y:S05]  /*b580*/  CALL.ABS.NOINC R8 ;  /* 0x0000000008007343 */ /* 0x004fea0003c00000 */
.L_x_163:
        /* <DEDUP_REMOVED lines=8> */
.L_x_174:
[----:B0-----:R-:W0:Y:S01]  /*b610*/  LDC.64 R6, c[0x4][0x30] ;  /* 0x01000c00ff067b82 */ /* 0x001e220000000a00 */
[----:B------:R-:W-:Y:S01]  /*b620*/  BSSY.RECONVERGENT B7, `(.L_x_165) ;  /* 0x0000048000077945 */ /* 0x000fe20003800200 */
[----:B------:R-:W-:Y:S01]  /*b630*/  IMAD.MOV.U32 R3, RZ, RZ, RZ ;  /* 0x000000ffff037224 */ /* 0x000fe200078e00ff */
[----:B0-----:R0:W-:Y:S06]  /*b640*/  STG.E desc[UR36][R6.64], RZ ;  /* 0x000000ff06007986 */ /* 0x0011ec000c101924 */
.L_x_173:
        /* <DEDUP_REMOVED lines=17> */
[----:B------:R-:W-:-:S03]  /*b760*/  IMAD.MOV.U32 R3, RZ, RZ, RZ ;  /* 0x000000ffff037224 */ /* 0x000fc600078e00ff */
[----:B------:R-:W1:Y:S05]  /*b770*/  BMOV.32.CLEAR R19, B0 ;  /* 0x0000000000137355 */ /* 0x000e6a0000100000 */
[----:B01----:R0:W-:Y:S02]  /*b780*/  STG.E desc[UR36][R4.64], RZ ;  /* 0x000000ff04007986 */ /* 0x0031e4000c101924 */
.L_x_171:
        /* <DEDUP_REMOVED lines=19> */
[----:B------:R-:W-:Y:S01]  /*b8c0*/  IMAD.U32 R5, RZ, RZ, UR5 ;  /* 0x00000005ff057e24 */ /* 0x000fe2000f8e00ff */
[----:B0-----:R-:W-:Y:S06]  /*b8d0*/  BMOV.32.CLEAR RZ, B0 ;  /* 0x0000000000ff7355 */ /* 0x001fec0000100000 */
[----:B------:R-:W-:-:S07]  /*b8e0*/  LEPC R20, `(.L_x_170) ;  /* 0x000000001014794e */ /* 0x000fce0000000000 */
[----:B--2---:R-:W-:Y:S05]  /*b8f0*/  CALL.ABS.NOINC R8 ;  /* 0x0000000008007343 */ /* 0x004fea0003c00000 */
.L_x_170:
[----:B------:R-:W0:Y:S02]  /*b900*/  LDC.64 R4, c[0x4][0x38] ;  /* 0x01000e00ff047b82 */ /* 0x000e240000000a00 */
[----:B0-----:R-:W2:Y:S02]  /*b910*/  LDG.E R0, desc[UR36][R4.64] ;  /* 0x0000002404007981 */ /* 0x001ea4000c1e1900 */
[C---:B--2---:R-:W-:Y:S01]  /*b920*/  VIADD R3, R0.reuse, 0x1 ;  /* 0x0000000100037836 */ /* 0x044fe20000000000 */
[----:B------:R-:W-:-:S04]  /*b930*/  ISETP.GE.AND P0, PT, R0, 0x13, PT ;  /* 0x000000130000780c */ /* 0x000fc80003f06270 */
[----:B------:R1:W-:Y:S09]  /*b940*/  STG.E desc[UR36][R4.64], R3 ;  /* 0x0000000304007986 */ /* 0x0003f2000c101924 */
[----:B------:R-:W-:Y:S05]  /*b950*/  @!P0 BRA `(.L_x_171) ;  /* 0xfffffffc008c8947 */ /* 0x000fea000383ffff */
.L_x_169:
[----:B------:R0:W-:Y:S05]  /*b960*/  BMOV.32 B0, R19 ;  /* 0x0000001300007356 */ /* 0x0001ea0000000000 */
[----:B------:R-:W-:Y:S05]  /*b970*/  BSYNC.RECONVERGENT B0 ;  /* 0x0000000000007941 */ /* 0x000fea0003800200 */
.L_x_168:
[----:B------:R-:W-:Y:S01]  /*b980*/  MOV R0, 0x0 ;  /* 0x0000000000007802 */ /* 0x000fe20000000f00 */
[----:B------:R-:W1:Y:S01]  /*b990*/  LDCU.64 UR4, c[0x4][0xc0] ;  /* 0x01001800ff0477ac */ /* 0x000e620008000a00 */
[----:B------:R-:W-:Y:S02]  /*b9a0*/  CS2R R6, SRZ ;  /* 0x0000000000067805 */ /* 0x000fe4000001ff00 */
[----:B------:R2:W3:Y:S01]  /*b9b0*/  LDC.64 R8, c[0x4][R0] ;  /* 0x0100000000087b82 */ /* 0x0004e20000000a00 */
[----:B-1----:R-:W-:Y:S02]  /*b9c0*/  IMAD.U32 R4, RZ, RZ, UR4 ;  /* 0x00000004ff047e24 */ /* 0x002fe4000f8e00ff */
[----:B--2---:R-:W-:-:S07]  /*b9d0*/  IMAD.U32 R5, RZ, RZ, UR5 ;  /* 0x00000005ff057e24 */ /* 0x004fce000f8e00ff */
[----:B------:R-:W-:-:S07]  /*b9e0*/  LEPC R20, `(.L_x_172) ;  /* 0x000000001014794e */ /* 0x000fce0000000000 */
[----:B0--3--:R-:W-:Y:S05]  /*b9f0*/  CALL.ABS.NOINC R8 ;  /* 0x0000000008007343 */ /* 0x009fea0003c00000 */
.L_x_172:
[----:B------:R-:W0:Y:S08]  /*ba00*/  LDC.64 R6, c[0x4][0x30] ;  /* 0x01000c00ff067b82 */ /* 0x000e300000000a00 */
[----:B------:R-:W1:Y:S01]  /*ba10*/  LDC.64 R4, c[0x4][0xa0] ;  /* 0x01002800ff047b82 */ /* 0x000e620000000a00 */
[----:B0-----:R0:W5:Y:S04]  /*ba20*/  LDG.E R0, desc[UR36][R6.64] ;  /* 0x0000002406007981 */ /* 0x001168000c1e1900 */
[----:B-1----:R-:W5:Y:S02]  /*ba30*/  LDG.E.64 R4, desc[UR36][R4.64] ;  /* 0x0000002404047981 */ /* 0x002f64000c1e1b00 */
.L_x_167:
[----:B------:R-:W-:Y:S05]  /*ba40*/  BSYNC.RECONVERGENT B8 ;  /* 0x0000000000087941 */ /* 0x000fea0003800200 */
.L_x_166:
[----:B0-----:R-:W0:Y:S01]  /*ba50*/  LDC.64 R6, c[0x4][0x30] ;  /* 0x01000c00ff067b82 */ /* 0x001e220000000a00 */
[C---:B-----5:R-:W-:Y:S01]  /*ba60*/  VIADD R3, R0.reuse, 0x1 ;  /* 0x0000000100037836 */ /* 0x060fe20000000000 */
[----:B------:R-:W-:-:S04]  /*ba70*/  ISETP.GE.AND P0, PT, R0, 0x3ff, PT ;  /* 0x000003ff0000780c */ /* 0x000fc80003f06270 */
[----:B0-----:R1:W-:Y:S09]  /*ba80*/  STG.E desc[UR36][R6.64], R3 ;  /* 0x0000000306007986 */ /* 0x0013f2000c101924 */
[----:B------:R-:W-:Y:S05]  /*ba90*/  @!P0 BRA `(.L_x_173) ;  /* 0xfffffff800ec8947 */ /* 0x000fea000383ffff */
[----:B------:R-:W-:Y:S05]  /*baa0*/  BSYNC.RECONVERGENT B7 ;  /* 0x0000000000077941 */ /* 0x000fea0003800200 */
.L_x_165:
[----:B------:R-:W1:Y:S02]  /*bab0*/  LDG.E R0, desc[UR36][R16.64] ;  /* 0x0000002410007981 */ /* 0x000e64000c1e1900 */
[C---:B-1----:R-:W-:Y:S01]  /*bac0*/  VIADD R3, R0.reuse, 0xffffffff ;  /* 0xffffffff00037836 */ /* 0x042fe20000000000 */
[----:B------:R-:W-:-:S04]  /*bad0*/  ISETP.GT.AND P0, PT, R0, 0x1, PT ;  /* 0x000000010000780c */ /* 0x000fc80003f04270 */
[----:B------:R0:W-:Y:S09]  /*bae0*/  STG.E desc[UR36][R16.64], R3 ;  /* 0x0000000310007986 */ /* 0x0001f2000c101924 */
[----:B------:R-:W-:Y:S05]  /*baf0*/  @P0 BRA `(.L_x_174) ;  /* 0xfffffff800c40947 */ /* 0x000fea000383ffff */
.L_x_164:
[----:B------:R-:W1:Y:S01]  /*bb00*/  LDC.64 R6, c[0x4][0x18] ;  /* 0x01000600ff067b82 */ /* 0x000e620000000a00 */
[----:B------:R-:W-:Y:S01]  /*bb10*/  IMAD.MOV.U32 R15, RZ, RZ, 0x6 ;  /* 0x00000006ff0f7424 */ /* 0x000fe200078e00ff */
[----:B------:R-:W-:Y:S01]  /*bb20*/  BSSY.RECONVERGENT B0, `(.L_x_175) ;  /* 0x0000113000007945 */ /* 0x000fe20003800200 */
[----:B0-----:R-:W-:Y:S02]  /*bb30*/  IMAD.MOV.U32 R3, RZ, RZ, RZ ;  /* 0x000000ffff037224 */ /* 0x001fe400078e00ff */
[----:B------:R-:W-:-:S03]  /*bb40*/  IMAD.MOV.U32 R13, RZ, RZ, RZ ;  /* 0x000000ffff0d7224 */ /* 0x000fc600078e00ff */
[----:B------:R-:W0:Y:S08]  /*bb50*/  LDC.64 R8, c[0x4][0x40] ;  /* 0x01001000ff087b82 */ /* 0x000e300000000a00 */
[----:B------:R-:W2:Y:S08]  /*bb60*/  LDC.64 R10, c[0x4][0x50] ;  /* 0x01001400ff0a7b82 */ /* 0x000eb00000000a00 */
[----:B------:R-:W3:Y:S01]  /*bb70*/  LDC.64 R4, c[0x4][0x60] ;  /* 0x01001800ff047b82 */ /* 0x000ee20000000a00 */
[----:B-1----:R1:W-:Y:S04]  /*bb80*/  STG.E desc[UR36][R6.64], R15 ;  /* 0x0000000f06007986 */ /* 0x0023e8000c101924 */
[----:B0-----:R1:W-:Y:S04]  /*bb90*/  STG.E desc[UR36][R8.64], R15 ;  /* 0x0000000f08007986 */ /* 0x0013e8000c101924 */
[----:B--2---:R1:W-:Y:S04]  /*bba0*/  STG.E desc[UR36][R10.64], RZ ;  /* 0x000000ff0a007986 */ /* 0x0043e8000c101924 */
[----:B---3--:R1:W-:Y:S04]  /*bbb0*/  STG.E desc[UR36][R4.64], RZ ;  /* 0x000000ff04007986 */ /* 0x0083e8000c101924 */
[----:B------:R1:W-:Y:S02]  /*bbc0*/  STG.E desc[UR36][R16.64], RZ ;  /* 0x000000ff10007986 */ /* 0x0003e4000c101924 */
.L_x_188:
[----:B01----:R-:W0:Y:S02]  /*bbd0*/  LDC.64 R4, c[0x4][0xa0] ;  /* 0x01002800ff047b82 */ /* 0x003e240000000a00 */
[----:B0-----:R-:W2:Y:S01]  /*bbe0*/  LDG.E.64 R4, desc[UR36][R4.64] ;  /* 0x0000002404047981 */ /* 0x001ea2000c1e1b00 */
[----:B------:R-:W-:-:S05]  /*bbf0*/  IMAD R13, R13, 0x1a, RZ ;  /* 0x0000001a0d0d7824 */ /* 0x000fca00078e02ff */
[----:B--2---:R-:W-:-:S04]  /*bc00*/  IADD3 R6, P0, PT, R4, R13, RZ ;  /* 0x0000000d04067210 */ /* 0x004fc80007f1e0ff */
[----:B------:R-:W-:-:S05]  /*bc10*/  LEA.HI.X.SX32 R7, R13, R5, 0x1, P0 ;  /* 0x000000050d077211 */ /* 0x000fca00000f0eff */
[----:B------:R-:W2:Y:S01]  /*bc20*/  LD.E.U8 R0, desc[UR36][R6.64+0x414] ;  /* 0x0004142406007980 */ /* 0x000ea2000c101100 */
[----:B------:R-:W-:Y:S01]  /*bc30*/  BSSY.RECONVERGENT B1, `(.L_x_176) ;  /* 0x00000fa000017945 */ /* 0x000fe20003800200 */
[----:B------:R-:W-:Y:S02]  /*bc40*/  PLOP3.LUT P0, PT, PT, PT, PT, 0x80, 0x8 ;  /* 0x000000000008781c */ /* 0x000fe40003f0f070 */
[----:B--2---:R-:W-:-:S13]  /*bc50*/  ISETP.NE.AND P1, PT, R0, 0xff, PT ;  /* 0x000000ff0000780c */ /* 0x004fda0003f25270 */
[----:B---3--:R-:W-:Y:S05]  /*bc60*/  @!P1 BRA `(.L_x_177) ;  /* 0x0000000c00d89947 */ /* 0x008fea0003800000 */
[----:B------:R-:W0:Y:S08]  /*bc70*/  LDC.64 R8, c[0x4][0x30] ;  /* 0x01000c00ff087b82 */ /* 0x000e300000000a00 */
[----:B------:R-:W1:Y:S01]  /*bc80*/  LDC.64 R10, c[0x4][0x40] ;  /* 0x01001000ff0a7b82 */ /* 0x000e620000000a00 */
[----:B0-----:R0:W-:Y:S04]  /*bc90*/  STG.E desc[UR36][R8.64], RZ ;  /* 0x000000ff08007986 */ /* 0x0011e8000c101924 */
[----:B-1----:R-:W2:Y:S01]  /*bca0*/  LDG.E R15, desc[UR36][R10.64] ;  /* 0x000000240a0f7981 */ /* 0x002ea2000c1e1900 */
[----:B------:R-:W-:Y:S01]  /*bcb0*/  IMAD.MOV.U32 R0, RZ, RZ, RZ ;  /* 0x000000ffff007224 */ /* 0x000fe200078e00ff */
[----:B--2---:R-:W-:-:S13]  /*bcc0*/  ISETP.GE.AND P0, PT, R15, 0x1, PT ;  /* 0x000000010f00780c */ /* 0x004fda0003f06270 */
[----:B0-----:R-:W-:Y:S05]  /*bcd0*/  @!P0 BRA `(.L_x_178) ;  /* 0x0000000800d88947 */ /* 0x001fea0003800000 */
[C---:B------:R-:W-:Y:S01]  /*bce0*/  ISETP.GE.U32.AND P1, PT, R15.reuse, 0x8, PT ;  /* 0x000000080f00780c */ /* 0x040fe20003f26070 */
[----:B------:R-:W-:Y:S01]  /*bcf0*/  IMAD.MOV.U32 R0, RZ, RZ, RZ ;  /* 0x000000ffff007224 */ /* 0x000fe200078e00ff */
[----:B------:R-:W-:Y:S01]  /*bd00*/  LOP3.LUT R14, R15, 0x7, RZ, 0xc0, !PT ;  /* 0x000000070f0e7812 */ /* 0x000fe200078ec0ff */
[----:B------:R-:W-:-:S03]  /*bd10*/  IMAD.MOV.U32 R17, RZ, RZ, RZ ;  /* 0x000000ffff117224 */ /* 0x000fc600078e00ff */
[----:B------:R-:W-:-:S07]  /*bd20*/  ISETP.NE.AND P0, PT, R14, RZ, PT ;  /* 0x000000ff0e00720c */ /* 0x000fce0003f05270 */
[----:B------:R-:W-:Y:S06]  /*bd30*/  @!P1 BRA `(.L_x_179) ;  /* 0x0000000400549947 */ /* 0x000fec0003800000 */
[----:B------:R-:W-:Y:S01]  /*bd40*/  BSSY.RECONVERGENT B2, `(.L_x_179) ;  /* 0x0000054000027945 */ /* 0x000fe20003800200 */
[----:B------:R-:W-:Y:S01]  /*bd50*/  LOP3.LUT R17, R15, 0x7ffffff8, RZ, 0xc0, !PT ;  /* 0x7ffffff80f117812 */ /* 0x000fe200078ec0ff */
[----:B------:R-:W-:Y:S02]  /*bd60*/  IMAD.MOV.U32 R0, RZ, RZ, RZ ;  /* 0x000000ffff007224 */ /* 0x000fe400078e00ff */
[----:B------:R-:W-:-:S07]  /*bd70*/  IMAD.MOV.U32 R19, RZ, RZ, RZ ;  /* 0x000000ffff137224 */ /* 0x000fce00078e00ff */
.L_x_180:
[----:B------:R-:W0:Y:S01]  /*bd80*/  LDCU.64 UR4, c[0x4][0xe0] ;  /* 0x01001c00ff0477ac */ /* 0x000e220008000a00 */
[----:B------:R-:W-:Y:S02]  /*bd90*/  SHF.R.S32.HI R13, RZ, 0x1f, R19 ;  /* 0x0000001fff0d7819 */ /* 0x000fe40000011413 */
[----:B0-----:R-:W-:-:S04]  /*bda0*/  IADD3 R10, P1, PT, R19, UR4, RZ ;  /* 0x00000004130a7c10 */ /* 0x001fc8000ff3e0ff */
[----:B------:R-:W-:Y:S02]  /*bdb0*/  IADD3.X R11, PT, PT, R13, UR5, RZ, P1, !PT ;  /* 0x000000050d0b7c10 */ /* 0x000fe40008ffe4ff */
[----:B------:R-:W-:-:S03]  /*bdc0*/  IADD3 R12, P1, PT, R19, R6, RZ ;  /* 0x00000006130c7210 */ /* 0x000fc60007f3e0ff */
[----:B------:R-:W2:Y:S02]  /*bdd0*/  LDG.E.U8.CONSTANT R20, desc[UR36][R10.64] ;  /* 0x000000240a147981 */ /* 0x000ea4000c1e9100 */
[----:B------:R-:W-:Y:S02]  /*bde0*/  IMAD.X R13, R13, 0x1, R7, P1 ;  /* 0x000000010d0d7824 */ /* 0x000fe400008e0607 */
[C---:B------:R-:W-:Y:S01]  /*bdf0*/  VIADD R25, R19.reuse, 0x1 ;  /* 0x0000000113197836 */ /* 0x040fe20000000000 */
[----:B------:R-:W3:Y:S04]  /*be00*/  LDG.E.U8.CONSTANT R22, desc[UR36][R10.64+0x1] ;  /* 0x000001240a167981 */ /* 0x000ee8000c1e9100 */
[----:B------:R-:W4:Y:S01]  /*be10*/  LD.E.U8 R16, desc[UR36][R12.64+0x400] ;  /* 0x000400240c107980 */ /* 0x000f22000c101100 */
[----:B------:R-:W-:-:S03]  /*be20*/  VIADD R27, R19, 0x2 ;  /* 0x00000002131b7836 */ /* 0x000fc60000000000 */
[----:B------:R-:W5:Y:S01]  /*be30*/  LDG.E.U8.CONSTANT R24, desc[UR36][R10.64+0x2] ;  /* 0x000002240a187981 */ /* 0x000f62000c1e9100 */
[----:B--2---:R-:W-:-:S04]  /*be40*/  PRMT R21, R20, 0x8880, RZ ;  /* 0x0000888014157816 */ /* 0x004fc800000000ff */
[----:B----4-:R-:W-:-:S13]  /*be50*/  ISETP.NE.AND P1, PT, R16, R21, PT ;  /* 0x000000151000720c */ /* 0x010fda0003f25270 */
[----:B------:R-:W0:Y:S01]  /*be60*/  @!P1 LDC.64 R20, c[0x4][0x50] ;  /* 0x01001400ff149b82 */ /* 0x000e220000000a00 */
[----:B------:R-:W-:-:S05]  /*be70*/  @!P1 VIADD R0, R0, 0x1 ;  /* 0x0000000100009836 */ /* 0x000fca0000000000 */
[----:B0-----:R0:W-:Y:S04]  /*be80*/  @!P1 STG.E desc[UR36][R20.64], R0 ;  /* 0x0000000014009986 */ /* 0x0011e8000c101924 */
[----:B------:R1:W-:Y:S04]  /*be90*/  STG.E desc[UR36][R8.64], R25 ;  /* 0x0000001908007986 */ /* 0x0003e8000c101924 */
[----:B------:R-:W2:Y:S01]  /*bea0*/  LD.E.U8 R16, desc[UR36][R12.64+0x401] ;  /* 0x000401240c107980 */ /* 0x000ea2000c101100 */
[----:B---3--:R-:W-:-:S04]  /*beb0*/  PRMT R23, R22, 0x8880, RZ ;  /* 0x0000888016177816 */ /* 0x008fc800000000ff */
[----:B--2---:R-:W-:-:S13]  /*bec0*/  ISETP.NE.AND P1, PT, R16, R23, PT ;  /* 0x000000171000720c */ /* 0x004fda0003f25270 */
[----:B------:R-:W2:Y:S01]  /*bed0*/  @!P1 LDC.64 R22, c[0x4][0x50] ;  /* 0x01001400ff169b82 */ /* 0x000ea20000000a00 */
[----:B0-----:R-:W-:-:S05]  /*bee0*/  @!P1 VIADD R0, R0, 0x1 ;  /* 0x0000000100009836 */ /* 0x001fca0000000000 */
[----:B--2---:R0:W-:Y:S04]  /*bef0*/  @!P1 STG.E desc[UR36][R22.64], R0 ;  /* 0x0000000016009986 */ /* 0x0041e8000c101924 */
[----:B------:R2:W-:Y:S04]  /*bf00*/  STG.E desc[UR36][R8.64], R27 ;  /* 0x0000001b08007986 */ /* 0x0005e8000c101924 */
[----:B------:R-:W3:Y:S01]  /*bf10*/  LD.E.U8 R16, desc[UR36][R12.64+0x402] ;  /* 0x000402240c107980 */ /* 0x000ee2000c101100 */
[----:B-----5:R-:W-:Y:S01]  /*bf20*/  PRMT R21, R24, 0x8880, RZ ;  /* 0x0000888018157816 */ /* 0x020fe200000000ff */
[----:B-1----:R-:W-:-:S02]  /*bf30*/  VIADD R25, R19, 0x3 ;  /* 0x0000000313197836 */ /* 0x002fc40000000000 */
[----:B------:R-:W4:Y:S01]  /*bf40*/  LDG.E.U8.CONSTANT R24, desc[UR36][R10.64+0x3] ;  /* 0x000003240a187981 */ /* 0x000f22000c1e9100 */
[----:B---3--:R-:W-:-:S13]  /*bf50*/  ISETP.NE.AND P1, PT, R16, R21, PT ;  /* 0x000000151000720c */ /* 0x008fda0003f25270 */
[----:B------:R-:W1:Y:S01]  /*bf60*/  @!P1 LDC.64 R20, c[0x4][0x50] ;  /* 0x01001400ff149b82 */ /* 0x000e620000000a00 */
[----:B0-----:R-:W-:-:S05]  /*bf70*/  @!P1 VIADD R0, R0, 0x1 ;  /* 0x0000000100009836 */ /* 0x001fca0000000000 */
[----:B-1----:R0:W-:Y:S04]  /*bf80*/  @!P1 STG.E desc[UR36][R20.64], R0 ;  /* 0x0000000014009986 */ /* 0x0021e8000c101924 */
[----:B------:R1:W-:Y:S04]  /*bf90*/  STG.E desc[UR36][R8.64], R25 ;  /* 0x0000001908007986 */ /* 0x0003e8000c101924 */
[----:B------:R-:W3:Y:S01]  /*bfa0*/  LD.E.U8 R16, desc[UR36][R12.64+0x403] ;  /* 0x000403240c107980 */ /* 0x000ee2000c101100 */
[----:B----4-:R-:W-:Y:S01]  /*bfb0*/  PRMT R23, R24, 0x8880, RZ ;  /* 0x0000888018177816 */ /* 0x010fe200000000ff */
[----:B--2---:R-:W-:-:S02]  /*bfc0*/  VIADD R27, R19, 0x4 ;  /* 0x00000004131b7836 */ /* 0x004fc40000000000 */
[----:B------:R-:W2:Y:S01]  /*bfd0*/  LDG.E.U8.CONSTANT R24, desc[UR36][R10.64+0x4] ;  /* 0x000004240a187981 */ /* 0x000ea2000c1e9100 */
[----:B---3--:R-:W-:-:S13]  /*bfe0*/  ISETP.NE.AND P1, PT, R16, R23, PT ;  /* 0x000000171000720c */ /* 0x008fda0003f25270 */
[----:B------:R-:W3:Y:S01]  /*bff0*/  @!P1 LDC.64 R22, c[0x4][0x50] ;  /* 0x01001400ff169b82 */ /* 0x000ee20000000a00 */
[----:B0-----:R-:W-:-:S05]  /*c000*/  @!P1 VIADD R0, R0, 0x1 ;  /* 0x0000000100009836 */ /* 0x001fca0000000000 */
[----:B---3--:R0:W-:Y:S04]  /*c010*/  @!P1 STG.E desc[UR36][R22.64], R0 ;  /* 0x0000000016009986 */ /* 0x0081e8000c101924 */
[----:B------:R3:W-:Y:S04]  /*c020*/  STG.E desc[UR36][R8.64], R27 ;  /* 0x0000001b08007986 */ /* 0x0007e8000c101924 */
[----:B------:R-:W4:Y:S01]  /*c030*/  LD.E.U8 R16, desc[UR36][R12.64+0x404] ;  /* 0x000404240c107980 */ /* 0x000f22000c101100 */
[----:B--2---:R-:W-:Y:S01]  /*c040*/  PRMT R21, R24, 0x8880, RZ ;  /* 0x0000888018157816 */ /* 0x004fe200000000ff */
[----:B-1----:R-:W-:-:S02]  /*c050*/  VIADD R25, R19, 0x5 ;  /* 0x0000000513197836 */ /* 0x002fc40000000000 */
[----:B------:R-:W2:Y:S01]  /*c060*/  LDG.E.U8.CONSTANT R24, desc[UR36][R10.64+0x5] ;  /* 0x000005240a187981 */ /* 0x000ea2000c1e9100 */
[----:B----4-:R-:W-:-:S13]  /*c070*/  ISETP.NE.AND P1, PT, R16, R21, PT ;  /* 0x000000151000720c */ /* 0x010fda0003f25270 */
[----:B------:R-:W1:Y:S01]  /*c080*/  @!P1 LDC.64 R20, c[0x4][0x50] ;  /* 0x01001400ff149b82 */ /* 0x000e620000000a00 */
[----:B0-----:R-:W-:-:S05]  /*c090*/  @!P1 VIADD R0, R0, 0x1 ;  /* 0x0000000100009836 */ /* 0x001fca0000000000 */
[----:B-1----:R0:W-:Y:S04]  /*c0a0*/  @!P1 STG.E desc[UR36][R20.64], R0 ;  /* 0x0000000014009986 */ /* 0x0021e8000c101924 */
[----:B------:R1:W-:Y:S04]  /*c0b0*/  STG.E desc[UR36][R8.64], R25 ;  /* 0x0000001908007986 */ /* 0x0003e8000c101924 */
[----:B------:R-:W4:Y:S01]  /*c0c0*/  LD.E.U8 R16, desc[UR36][R12.64+0x405] ;  /* 0x000405240c107980 */ /* 0x000f22000c101100 */
[----:B--2---:R-:W-:Y:S01]  /*c0d0*/  PRMT R23, R24, 0x8880, RZ ;  /* 0x0000888018177816 */ /* 0x004fe200000000ff */
[----:B---3--:R-:W-:-:S02]  /*c0e0*/  VIADD R27, R19, 0x6 ;  /* 0x00000006131b7836 */ /* 0x008fc40000000000 */
[----:B------:R-:W2:Y:S01]  /*c0f0*/  LDG.E.U8.CONSTANT R24, desc[UR36][R10.64+0x6] ;  /* 0x000006240a187981 */ /* 0x000ea2000c1e9100 */
[----:B----4-:R-:W-:-:S13]  /*c100*/  ISETP.NE.AND P1, PT, R16, R23, PT ;  /* 0x000000171000720c */ /* 0x010fda0003f25270 */
[----:B------:R-:W3:Y:S01]  /*c110*/  @!P1 LDC.64 R22, c[0x4][0x50] ;  /* 0x01001400ff169b82 */ /* 0x000ee20000000a00 */
[----:B0-----:R-:W-:-:S05]  /*c120*/  @!P1 VIADD R0, R0, 0x1 ;  /* 0x0000000100009836 */ /* 0x001fca0000000000 */
[----:B---3--:R0:W-:Y:S04]  /*c130*/  @!P1 STG.E desc[UR36][R22.64], R0 ;  /* 0x0000000016009986 */ /* 0x0081e8000c101924 */
[----:B------:R-:W-:Y:S04]  /*c140*/  STG.E desc[UR36][R8.64], R27 ;  /* 0x0000001b08007986 */ /* 0x000fe8000c101924 */
[----:B------:R-:W3:Y:S01]  /*c150*/  LD.E.U8 R16, desc[UR36][R12.64+0x406] ;  /* 0x000406240c107980 */ /* 0x000ee2000c101100 */
[----:B--2---:R-:W-:Y:S01]  /*c160*/  PRMT R21, R24, 0x8880, RZ ;  /* 0x0000888018157816 */ /* 0x004fe200000000ff */
[----:B-1----:R-:W-:-:S02]  /*c170*/  VIADD R25, R19, 0x7 ;  /* 0x0000000713197836 */ /* 0x002fc40000000000 */
[----:B------:R-:W2:Y:S01]  /*c180*/  LDG.E.U8.CONSTANT R24, desc[UR36][R10.64+0x7] ;  /* 0x000007240a187981 */ /* 0x000ea2000c1e9100 */
[----:B---3--:R-:W-:-:S13]  /*c190*/  ISETP.NE.AND P1, PT, R16, R21, PT ;  /* 0x000000151000720c */ /* 0x008fda0003f25270 */
[----:B------:R-:W1:Y:S01]  /*c1a0*/  @!P1 LDC.64 R20, c[0x4][0x50] ;  /* 0x01001400ff149b82 */ /* 0x000e620000000a00 */
[----:B0-----:R-:W-:-:S05]  /*c1b0*/  @!P1 VIADD R0, R0, 0x1 ;  /* 0x0000000100009836 */ /* 0x001fca0000000000 */
[----:B-1----:R0:W-:Y:S04]  /*c1c0*/  @!P1 STG.E desc[UR36][R20.64], R0 ;  /* 0x0000000014009986 */ /* 0x0021e8000c101924 */
[----:B------:R1:W-:Y:S04]  /*c1d0*/  STG.E desc[UR36][R8.64], R25 ;  /* 0x0000001908007986 */ /* 0x0003e8000c101924 */
[----:B------:R-:W3:Y:S01]  /*c1e0*/  LD.E.U8 R16, desc[UR36][R12.64+0x407] ;  /* 0x000407240c107980 */ /* 0x000ee2000c101100 */
[----:B--2---:R-:W-:Y:S01]  /*c1f0*/  PRMT R23, R24, 0x8880, RZ ;  /* 0x0000888018177816 */ /* 0x004fe200000000ff */
[----:B------:R-:W-:-:S03]  /*c200*/  VIADD R19, R19, 0x8 ;  /* 0x0000000813137836 */ /* 0x000fc60000000000 */
[----:B---3--:R-:W-:-:S13]  /*c210*/  ISETP.NE.AND P1, PT, R16, R23, PT ;  /* 0x000000171000720c */ /* 0x008fda0003f25270 */
[----:B------:R-:W2:Y:S01]  /*c220*/  @!P1 LDC.64 R22, c[0x4][0x50] ;  /* 0x01001400ff169b82 */ /* 0x000ea20000000a00 */
[----:B0-----:R-:W-:-:S05]  /*c230*/  @!P1 VIADD R0, R0, 0x1 ;  /* 0x0000000100009836 */ /* 0x001fca0000000000 */
[----:B--2---:R1:W-:Y:S04]  /*c240*/  @!P1 STG.E desc[UR36][R22.64], R0 ;  /* 0x0000000016009986 */ /* 0x0043e8000c101924 */
[----:B------:R1:W-:Y:S01]  /*c250*/  STG.E desc[UR36][R8.64], R19 ;  /* 0x0000001308007986 */ /* 0x0003e2000c101924 */
[----:B------:R-:W-:-:S13]  /*c260*/  ISETP.NE.AND P1, PT, R19, R17, PT ;  /* 0x000000111300720c */ /* 0x000fda0003f25270 */
[----:B-1----:R-:W-:Y:S05]  /*c270*/  @P1 BRA `(.L_x_180) ;  /* 0xfffffff800c01947 */ /* 0x002fea000383ffff */
[----:B------:R-:W-:Y:S05]  /*c280*/  BSYNC.RECONVERGENT B2 ;  /* 0x0000000000027941 */ /* 0x000fea0003800200 */
.L_x_179:
[----:B------:R-:W-:Y:S05]  /*c290*/  @!P0 BRA `(.L_x_178) ;  /* 0x0000000400688947 */ /* 0x000fea0003800000 */
[----:B------:R-:W-:Y:S02]  /*c2a0*/  ISETP.GE.U32.AND P1, PT, R14, 0x4, PT ;  /* 0x000000040e00780c */ /* 0x000fe40003f26070 */
[----:B------:R-:W-:-:S04]  /*c2b0*/  LOP3.LUT R24, R15, 0x3, RZ, 0xc0, !PT ;  /* 0x000000030f187812 */ /* 0x000fc800078ec0ff */
[----:B------:R-:W-:-:S07]  /*c2c0*/  ISETP.NE.AND P0, PT, R24, RZ, PT ;  /* 0x000000ff1800720c */ /* 0x000fce0003f05270 */
[----:B------:R-:W-:Y:S06]  /*c2d0*/  @!P1 BRA `(.L_x_181) ;  /* 0x0000000000a49947 */ /* 0x000fec0003800000 */
[----:B------:R-:W0:Y:S02]  /*c2e0*/  LDCU.64 UR4, c[0x4][0xe0] ;  /* 0x01001c00ff0477ac */ /* 0x000e240008000a00 */
[----:B0-----:R-:W-:-:S05]  /*c2f0*/  IADD3 R10, P1, PT, R17, UR4, RZ ;  /* 0x00000004110a7c10 */ /* 0x001fca000ff3e0ff */
[----:B------:R-:W-:Y:S01]  /*c300*/  IMAD.X R11, RZ, RZ, UR5, P1 ;  /* 0x00000005ff0b7e24 */ /* 0x000fe200088e06ff */
[----:B------:R-:W-:-:S04]  /*c310*/  IADD3 R12, P1, PT, R17, R6, RZ ;  /* 0x00000006110c7210 */ /* 0x000fc80007f3e0ff */
[----:B------:R-:W2:Y:S01]  /*c320*/  LDG.E.U8.CONSTANT R16, desc[UR36][R10.64] ;  /* 0x000000240a107981 */ /* 0x000ea2000c1e9100 */
[----:B------:R-:W-:-:S05]  /*c330*/  IMAD.X R13, RZ, RZ, R7, P1 ;  /* 0x000000ffff0d7224 */ /* 0x000fca00008e0607 */
[----:B------:R-:W3:Y:S01]  /*c340*/  LD.E.U8 R14, desc[UR36][R12.64+0x400] ;  /* 0x000400240c0e7980 */ /* 0x000ee2000c101100 */
[----:B--2---:R-:W-:-:S03]  /*c350*/  PRMT R19, R16, 0x8880, RZ ;  /* 0x0000888010137816 */ /* 0x004fc600000000ff */
[----:B------:R-:W2:Y:S01]  /*c360*/  LDG.E.U8.CONSTANT R16, desc[UR36][R10.64+0x1] ;  /* 0x000001240a107981 */ /* 0x000ea2000c1e9100 */
[----:B---3--:R-:W-:-:S13]  /*c370*/  ISETP.NE.AND P1, PT, R14, R19, PT ;  /* 0x000000130e00720c */ /* 0x008fda0003f25270 */
[----:B------:R-:W0:Y:S01]  /*c380*/  @!P1 LDC.64 R20, c[0x4][0x50] ;  /* 0x01001400ff149b82 */ /* 0x000e220000000a00 */
[----:B------:R-:W-:Y:S02]  /*c390*/  @!P1 VIADD R0, R0, 0x1 ;  /* 0x0000000100009836 */ /* 0x000fe40000000000 */
[----:B------:R-:W-:-:S03]  /*c3a0*/  VIADD R19, R17, 0x1 ;  /* 0x0000000111137836 */ /* 0x000fc60000000000 */
[----:B0-----:R0:W-:Y:S04]  /*c3b0*/  @!P1 STG.E desc[UR36][R20.64], R0 ;  /* 0x0000000014009986 */ /* 0x0011e8000c101924 */
[----:B------:R1:W-:Y:S04]  /*c3c0*/  STG.E desc[UR36][R8.64], R19 ;  /* 0x0000001308007986 */ /* 0x0003e8000c101924 */
[----:B------:R-:W3:Y:S01]  /*c3d0*/  LD.E.U8 R14, desc[UR36][R12.64+0x401] ;  /* 0x000401240c0e7980 */ /* 0x000ee2000c101100 */
[----:B------:R-:W-:Y:S01]  /*c3e0*/  VIADD R25, R17, 0x2 ;  /* 0x0000000211197836 */ /* 0x000fe20000000000 */
[----:B--2---:R-:W-:-:S02]  /*c3f0*/  PRMT R23, R16, 0x8880, RZ ;  /* 0x0000888010177816 */ /* 0x004fc400000000ff */
[----:B------:R-:W1:Y:S02]  /*c400*/  LDG.E.U8.CONSTANT R16, desc[UR36][R10.64+0x2] ;  /* 0x000002240a107981 */ /* 0x000e64000c1e9100 */
[----:B---3--:R-:W-:-:S13]  /*c410*/  ISETP.NE.AND P1, PT, R14, R23, PT ;  /* 0x000000170e00720c */ /* 0x008fda0003f25270 */
[----:B------:R-:W2:Y:S01]  /*c420*/  @!P1 LDC.64 R22, c[0x4][0x50] ;  /* 0x01001400ff169b82 */ /* 0x000ea20000000a00 */
[----:B0-----:R-:W-:-:S05]  /*c430*/  @!P1 VIADD R0, R0, 0x1 ;  /* 0x0000000100009836 */ /* 0x001fca0000000000 */
[----:B--2---:R0:W-:Y:S04]  /*c440*/  @!P1 STG.E desc[UR36][R22.64], R0 ;  /* 0x0000000016009986 */ /* 0x0041e8000c101924 */
[----:B------:R-:W-:Y:S04]  /*c450*/  STG.E desc[UR36][R8.64], R25 ;  /* 0x0000001908007986 */ /* 0x000fe8000c101924 */
[----:B------:R-:W2:Y:S01]  /*c460*/  LD.E.U8 R14, desc[UR36][R12.64+0x402] ;  /* 0x000402240c0e7980 */ /* 0x000ea2000c101100 */
[----:B-1----:R-:W-:-:S03]  /*c470*/  PRMT R19, R16, 0x8880, RZ ;  /* 0x0000888010137816 */ /* 0x002fc600000000ff */
[----:B------:R-:W3:Y:S01]  /*c480*/  LDG.E.U8.CONSTANT R16, desc[UR36][R10.64+0x3] ;  /* 0x000003240a107981 */ /* 0x000ee2000c1e9100 */
[----:B--2---:R-:W-:-:S13]  /*c490*/  ISETP.NE.AND P1, PT, R14, R19, PT ;  /* 0x000000130e00720c */ /* 0x004fda0003f25270 */
[----:B------:R-:W1:Y:S01]  /*c4a0*/  @!P1 LDC.64 R20, c[0x4][0x50] ;  /* 0x01001400ff149b82 */ /* 0x000e620000000a00 */
[----:B0-----:R-:W-:Y:S02]  /*c4b0*/  @!P1 VIADD R0, R0, 0x1 ;  /* 0x0000000100009836 */ /* 0x001fe40000000000 */
[----:B------:R-:W-:-:S03]  /*c4c0*/  VIADD R19, R17, 0x3 ;  /* 0x0000000311137836 */ /* 0x000fc60000000000 */
[----:B-1----:R0:W-:Y:S04]  /*c4d0*/  @!P1 STG.E desc[UR36][R20.64], R0 ;  /* 0x0000000014009986 */ /* 0x0021e8000c101924 */
[----:B------:R1:W-:Y:S04]  /*c4e0*/  STG.E desc[UR36][R8.64], R19 ;  /* 0x0000001308007986 */ /* 0x0003e8000c101924 */
[----:B------:R-:W2:Y:S01]  /*c4f0*/  LD.E.U8 R14, desc[UR36][R12.64+0x403] ;  /* 0x000403240c0e7980 */ /* 0x000ea2000c101100 */
[----:B------:R-:W-:Y:S01]  /*c500*/  VIADD R17, R17, 0x4 ;  /* 0x0000000411117836 */ /* 0x000fe20000000000 */
[----:B---3--:R-:W-:-:S04]  /*c510*/  PRMT R23, R16, 0x8880, RZ ;  /* 0x0000888010177816 */ /* 0x008fc800000000ff */
[----:B--2---:R-:W-:-:S13]  /*c520*/  ISETP.NE.AND P1, PT, R14, R23, PT ;  /* 0x000000170e00720c */ /* 0x004fda0003f25270 */
[----:B------:R-:W2:Y:S01]  /*c530*/  @!P1 LDC.64 R22, c[0x4][0x50] ;  /* 0x01001400ff169b82 */ /* 0x000ea20000000a00 */
[----:B0-----:R-:W-:-:S05]  /*c540*/  @!P1 VIADD R0, R0, 0x1 ;  /* 0x0000000100009836 */ /* 0x001fca0000000000 */
[----:B--2---:R1:W-:Y:S04]  /*c550*/  @!P1 STG.E desc[UR36][R22.64], R0 ;  /* 0x0000000016009986 */ /* 0x0043e8000c101924 */
[----:B------:R1:W-:Y:S02]  /*c560*/  STG.E desc[UR36][R8.64], R17 ;  /* 0x0000001108007986 */ /* 0x0003e4000c101924 */
.L_x_181:
[----:B------:R-:W-:Y:S05]  /*c570*/  @!P0 BRA `(.L_x_178) ;  /* 0x0000000000b08947 */ /* 0x000fea0003800000 */
[----:B------:R-:W-:Y:S02]  /*c580*/  ISETP.NE.AND P1, PT, R24, 0x1, PT ;  /* 0x000000011800780c */ /* 0x000fe40003f25270 */
[----:B------:R-:W-:-:S04]  /*c590*/  LOP3.LUT R10, R15, 0x1, RZ, 0xc0, !PT ;  /* 0x000000010f0a7812 */ /* 0x000fc800078ec0ff */
[----:B------:R-:W-:-:S07]  /*c5a0*/  ISETP.NE.U32.AND P0, PT, R10, 0x1, PT ;  /* 0x000000010a00780c */ /* 0x000fce0003f05070 */
[----:B------:R-:W-:Y:S06]  /*c5b0*/  @!P1 BRA `(.L_x_182) ;  /* 0x0000000000609947 */ /* 0x000fec0003800000 */
[----:B------:R-:W0:Y:S01]  /*c5c0*/  LDCU.64 UR4, c[0x4][0xe0] ;  /* 0x01001c00ff0477ac */ /* 0x000e220008000a00 */
[----:B------:R-:W-:Y:S02]  /*c5d0*/  SHF.R.S32.HI R13, RZ, 0x1f, R17 ;  /* 0x0000001fff0d7819 */ /* 0x000fe40000011411 */
[----:B0-----:R-:W-:-:S04]  /*c5e0*/  IADD3 R10, P1, PT, R17, UR4, RZ ;  /* 0x00000004110a7c10 */ /* 0x001fc8000ff3e0ff */
[----:B------:R-:W-:Y:S02]  /*c5f0*/  IADD3.X R11, PT, PT, R13, UR5, RZ, P1, !PT ;  /* 0x000000050d0b7c10 */ /* 0x000fe40008ffe4ff */
[----:B------:R-:W-:-:S03]  /*c600*/  IADD3 R12, P1, PT, R17, R6, RZ ;  /* 0x00000006110c7210 */ /* 0x000fc60007f3e0ff */
[----:B------:R-:W1:Y:S02]  /*c610*/  LDG.E.U8.CONSTANT R16, desc[UR36][R10.64] ;  /* 0x000000240a107981 */ /* 0x000e64000c1e9100 */
[----:B------:R-:W-:-:S05]  /*c620*/  IMAD.X R13, R13, 0x1, R7, P1 ;  /* 0x000000010d0d7824 */ /* 0x000fca00008e0607 */
[----:B------:R-:W2:Y:S01]  /*c630*/  LD.E.U8 R14, desc[UR36][R12.64+0x400] ;  /* 0x000400240c0e7980 */ /* 0x000ea2000c101100 */
[----:B------:R-:W-:Y:S01]  /*c640*/  VIADD R25, R17, 0x1 ;  /* 0x0000000111197836 */ /* 0x000fe20000000000 */
[----:B-1----:R-:W-:Y:S02]  /*c650*/  PRMT R19, R16, 0x8880, RZ ;  /* 0x0000888010137816 */ /* 0x002fe400000000ff */
[----:B------:R-:W3:Y:S02]  /*c660*/  LDG.E.U8.CONSTANT R16, desc[UR36][R10.64+0x1] ;  /* 0x000001240a107981 */ /* 0x000ee4000c1e9100 */
[----:B--2---:R-:W-:-:S13]  /*c670*/  ISETP.NE.AND P1, PT, R14, R19, PT ;  /* 0x000000130e00720c */ /* 0x004fda0003f25270 */
[----:B------:R-:W0:Y:S01]  /*c680*/  @!P1 LDC.64 R20, c[0x4][0x50] ;  /* 0x01001400ff149b82 */ /* 0x000e220000000a00 */
[----:B------:R-:W-:-:S05]  /*c690*/  @!P1 VIADD R0, R0, 0x1 ;  /* 0x0000000100009836 */ /* 0x000fca0000000000 */
[----:B0-----:R0:W-:Y:S04]  /*c6a0*/  @!P1 STG.E desc[UR36][R20.64], R0 ;  /* 0x0000000014009986 */ /* 0x0011e8000c101924 */
[----:B------:R2:W-:Y:S04]  /*c6b0*/  STG.E desc[UR36][R8.64], R25 ;  /* 0x0000001908007986 */ /* 0x0005e8000c101924 */
[----:B------:R-:W4:Y:S01]  /*c6c0*/  LD.E.U8 R14, desc[UR36][R12.64+0x401] ;  /* 0x000401240c0e7980 */ /* 0x000f22000c101100 */
[----:B------:R-:W-:Y:S01]  /*c6d0*/  VIADD R17, R17, 0x2 ;  /* 0x0000000211117836 */ /* 0x000fe20000000000 */
[----:B---3--:R-:W-:-:S04]  /*c6e0*/  PRMT R19, R16, 0x8880, RZ ;  /* 0x0000888010137816 */ /* 0x008fc800000000ff */
[----:B----4-:R-:W-:-:S13]  /*c6f0*/  ISETP.NE.AND P1, PT, R14, R19, PT ;  /* 0x000000130e00720c */ /* 0x010fda0003f25270 */
[----:B------:R-:W1:Y:S01]  /*c700*/  @!P1 LDC.64 R22, c[0x4][0x50] ;  /* 0x01001400ff169b82 */ /* 0x000e620000000a00 */
[----:B0-----:R-:W-:-:S05]  /*c710*/  @!P1 VIADD R0, R0, 0x1 ;  /* 0x0000000100009836 */ /* 0x001fca0000000000 */
[----:B-1----:R2:W-:Y:S04]  /*c720*/  @!P1 STG.E desc[UR36][R22.64], R0 ;  /* 0x0000000016009986 */ /* 0x0025e8000c101924 */
[----:B------:R2:W-:Y:S02]  /*c730*/  STG.E desc[UR36][R8.64], R17 ;  /* 0x0000001108007986 */ /* 0x0005e4000c101924 */
.L_x_182:
[----:B------:R-:W-:Y:S05]  /*c740*/  @P0 BRA `(.L_x_178) ;  /* 0x00000000003c0947 */ /* 0x000fea0003800000 */
[----:B------:R-:W0:Y:S01]  /*c750*/  LDCU.64 UR4, c[0x4][0xe0] ;  /* 0x01001c00ff0477ac */ /* 0x000e220008000a00 */
[----:B------:R-:W-:Y:S02]  /*c760*/  SHF.R.S32.HI R11, RZ, 0x1f, R17 ;  /* 0x0000001fff0b7819 */ /* 0x000fe40000011411 */
[----:B0-----:R-:W-:-:S04]  /*c770*/  IADD3 R12, P0, PT, R17, UR4, RZ ;  /* 0x00000004110c7c10 */ /* 0x001fc8000ff1e0ff */
[----:B------:R-:W-:Y:S02]  /*c780*/  IADD3.X R13, PT, PT, R11, UR5, RZ, P0, !PT ;  /* 0x000000050b0d7c10 */ /* 0x000fe400087fe4ff */
[----:B------:R-:W-:-:S03]  /*c790*/  IADD3 R10, P0, PT, R17, R6, RZ ;  /* 0x00000006110a7210 */ /* 0x000fc60007f1e0ff */
[----:B------:R-:W3:Y:S02]  /*c7a0*/  LDG.E.U8.CONSTANT R12, desc[UR36][R12.64] ;  /* 0x000000240c0c7981 */ /* 0x000ee4000c1e9100 */
[----:B------:R-:W-:-:S05]  /*c7b0*/  IMAD.X R11, R11, 0x1, R7, P0 ;  /* 0x000000010b0b7824 */ /* 0x000fca00000e0607 */
[----:B------:R-:W4:Y:S01]  /*c7c0*/  LD.E.U8 R10, desc[UR36][R10.64+0x400] ;  /* 0x000400240a0a7980 */ /* 0x000f22000c101100 */
[----:B-12---:R-:W-:Y:S01]  /*c7d0*/  VIADD R17, R17, 0x1 ;  /* 0x0000000111117836 */ /* 0x006fe20000000000 */
[----:B---3--:R-:W-:-:S04]  /*c7e0*/  PRMT R19, R12, 0x8880, RZ ;  /* 0x000088800c137816 */ /* 0x008fc800000000ff */
[----:B----4-:R-:W-:-:S13]  /*c7f0*/  ISETP.NE.AND P0, PT, R10, R19, PT ;  /* 0x000000130a00720c */ /* 0x010fda0003f05270 */
[----:B------:R-:W0:Y:S01]  /*c800*/  @!P0 LDC.64 R20, c[0x4][0x50] ;  /* 0x01001400ff148b82 */ /* 0x000e220000000a00 */
[----:B------:R-:W-:-:S05]  /*c810*/  @!P0 VIADD R0, R0, 0x1 ;  /* 0x0000000100008836 */ /* 0x000fca0000000000 */
[----:B0-----:R0:W-:Y:S04]  /*c820*/  @!P0 STG.E desc[UR36][R20.64], R0 ;  /* 0x0000000014008986 */ /* 0x0011e8000c101924 */
[----:B------:R0:W-:Y:S02]  /*c830*/  STG.E desc[UR36][R8.64], R17 ;  /* 0x0000001108007986 */ /* 0x0001e4000c101924 */
.L_x_178:
[----:B------:R-:W-:Y:S01]  /*c840*/  ISETP.NE.AND P0, PT, R0, R15, PT ;  /* 0x0000000f0000720c */ /* 0x000fe20003f05270 */
[----:B------:R-:W-:-:S12]  /*c850*/  BSSY.RECONVERGENT B2, `(.L_x_183) ;  /* 0x0000034000027945 */ /* 0x000fd80003800200 */
[----:B------:R-:W-:Y:S05]  /*c860*/  @P0 BRA `(.L_x_184) ;  /* 0x0000000000c80947 */ /* 0x000fea0003800000 */
[----:B012---:R-:W0:Y:S01]  /*c870*/  LDC.64 R8, c[0x4][0x60] ;  /* 0x01001800ff087b82 */ /* 0x007e220000000a00 */
[----:B------:R-:W-:Y:S02]  /*c880*/  IMAD.MOV.U32 R17, RZ, RZ, 0x1 ;  /* 0x00000001ff117424 */ /* 0x000fe400078e00ff */
[----:B------:R-:W-:Y:S02]  /*c890*/  IMAD.MOV.U32 R14, RZ, RZ, R6 ;  /* 0x000000ffff0e7224 */ /* 0x000fe400078e0006 */
[----:B------:R-:W-:Y:S01]  /*c8a0*/  IMAD.MOV.U32 R15, RZ, RZ, R7 ;  /* 0x000000ffff0f7224 */ /* 0x000fe200078e0007 */
[----:B0-----:R0:W-:Y:S04]  /*c8b0*/  STG.E desc[UR36][R8.64], R17 ;  /* 0x0000001108007986 */ /* 0x0011e8000c101924 */
[----:B------:R-:W2:Y:S04]  /*c8c0*/  LD.E.U8 R3, desc[UR36][R14.64+0x416] ;  /* 0x000416240e037980 */ /* 0x000ea8000c101100 */
[----:B------:R-:W2:Y:S01]  /*c8d0*/  LD.E.U8 R0, desc[UR36][R14.64+0x417] ;  /* 0x000417240e007980 */ /* 0x000ea2000c101100 */
[----:B------:R-:W1:Y:S01]  /*c8e0*/  LDC.64 R6, c[0x4][0x38] ;  /* 0x01000e00ff067b82 */ /* 0x000e620000000a00 */
[----:B0-----:R-:W-:-:S07]  /*c8f0*/  IMAD.MOV.U32 R17, RZ, RZ, RZ ;  /* 0x000000ffff117224 */ /* 0x001fce00078e00ff */
[----:B------:R-:W0:Y:S01]  /*c900*/  LDC.64 R10, c[0x4][0x28] ;  /* 0x01000a00ff0a7b82 */ /* 0x000e220000000a00 */
[----:B--2---:R-:W-:-:S05]  /*c910*/  IMAD R3, R3, 0x100, R0 ;  /* 0x0000010003037824 */ /* 0x004fca00078e0200 */
[----:B------:R-:W-:-:S05]  /*c920*/  IADD3 R12, P0, PT, R4, R3, RZ ;  /* 0x00000003040c7210 */ /* 0x000fca0007f1e0ff */
[----:B------:R-:W-:Y:S02]  /*c930*/  IMAD.X R13, RZ, RZ, R5, P0 ;  /* 0x000000ffff0d7224 */ /* 0x000fe400000e0605 */
[----:B------:R-:W2:Y:S03]  /*c940*/  LDC.64 R4, c[0x4][0xa0] ;  /* 0x01002800ff047b82 */ /* 0x000ea60000000a00 */
[----:B------:R3:W-:Y:S04]  /*c950*/  ST.E.U8 desc[UR36][R12.64], RZ ;  /* 0x000000ff0c007985 */ /* 0x0007e8000c101124 */
[----:B01----:R3:W-:Y:S02]  /*c960*/  STG.E desc[UR36][R6.64], RZ ;  /* 0x000000ff06007986 */ /* 0x0037e4000c101924 */
.L_x_185:
[----:B------:R-:W4:Y:S04]  /*c970*/  LDG.E R0, desc[UR36][R10.64] ;  /* 0x000000240a007981 */ /* 0x000f28000c1e1900 */
[----:B0-23--:R-:W2:Y:S01]  /*c980*/  LDG.E.64 R12, desc[UR36][R4.64] ;  /* 0x00000024040c7981 */ /* 0x00dea2000c1e1b00 */
[----:B------:R-:W-:Y:S01]  /*c990*/  SHF.R.S32.HI R15, RZ, 0x1f, R17 ;  /* 0x0000001fff0f7819 */ /* 0x000fe20000011411 */
[----:B----4-:R-:W-:-:S05]  /*c9a0*/  IMAD R0, R0, 0x1a, RZ ;  /* 0x0000001a00007824 */ /* 0x010fca00078e02ff */
[----:B--2---:R-:W-:Y:S02]  /*c9b0*/  IADD3 R12, P0, P1, R12, R0, R17 ;  /* 0x000000000c0c7210 */ /* 0x004fe4000791e011 */
[----:B------:R-:W-:-:S04]  /*c9c0*/  SHF.R.S32.HI R0, RZ, 0x1f, R0 ;  /* 0x0000001fff007819 */ /* 0x000fc80000011400 */
[----:B------:R-:W-:-:S05]  /*c9d0*/  IADD3.X R13, PT, PT, R13, R0, R15, P0, P1 ;  /* 0x000000000d0d7210 */ /* 0x000fca00007e240f */
[----:B------:R0:W-:Y:S04]  /*c9e0*/  ST.E.U8 desc[UR36][R12.64+0x400], RZ ;  /* 0x000400ff0c007985 */ /* 0x0001e8000c101124 */
[----:B------:R-:W2:Y:S02]  /*c9f0*/  LDG.E R0, desc[UR36][R6.64] ;  /* 0x0000002406007981 */ /* 0x000ea4000c1e1900 */
[C---:B--2---:R-:W-:Y:S01]  /*ca00*/  VIADD R17, R0.reuse, 0x1 ;  /* 0x0000000100117836 */ /* 0x044fe20000000000 */
[----:B------:R-:W-:-:S04]  /*ca10*/  ISETP.GE.AND P0, PT, R0, 0x19, PT ;  /* 0x000000190000780c */ /* 0x000fc80003f06270 */
[----:B------:R0:W-:Y:S09]  /*ca20*/  STG.E desc[UR36][R6.64], R17 ;  /* 0x0000001106007986 */ /* 0x0001f2000c101924 */
[----:B------:R-:W-:Y:S05]  /*ca30*/  @!P0 BRA `(.L_x_185) ;  /* 0xfffffffc00cc8947 */ /* 0x000fea000383ffff */
[----:B------:R-:W2:Y:S04]  /*ca40*/  LDG.E R0, desc[UR36][R10.64] ;  /* 0x000000240a007981 */ /* 0x000ea8000c1e1900 */
[----:B0-----:R-:W3:Y:S01]  /*ca50*/  LDG.E.64 R12, desc[UR36][R4.64] ;  /* 0x00000024040c7981 */ /* 0x001ee2000c1e1b00 */
[----:B------:R-:W-:Y:S02]  /*ca60*/  IMAD.SHL.U32 R14, R3, 0x400, RZ ;  /* 0x00000400030e7824 */ /* 0x000fe400078e00ff */
[----:B--2---:R-:W-:Y:S02]  /*ca70*/  IMAD R15, R0, 0x1a, RZ ;  /* 0x0000001a000f7824 */ /* 0x004fe400078e02ff */
[----:B------:R-:W-:-:S03]  /*ca80*/  IMAD.MOV.U32 R0, RZ, RZ, 0xff ;  /* 0x000000ffff007424 */ /* 0x000fc600078e00ff */
[----:B---3--:R-:W-:-:S04]  /*ca90*/  IADD3 R12, P0, PT, R12, R15, RZ ;  /* 0x0000000f0c0c7210 */ /* 0x008fc80007f1e0ff */
[----:B------:R-:W-:-:S05]  /*caa0*/  LEA.HI.X.SX32 R13, R15, R13, 0x1, P0 ;  /* 0x0000000d0f0d7211 */ /* 0x000fca00000f0eff */
[----:B------:R0:W-:Y:S04]  /*cab0*/  ST.E.U8 desc[UR36][R12.64+0x414], R0 ;  /* 0x000414000c007985 */ /* 0x0001e8000c101124 */
[----:B------:R0:W-:Y:S02]  /*cac0*/  STG.E desc[UR36][R6.64], RZ ;  /* 0x000000ff06007986 */ /* 0x0001e4000c101924 */
.L_x_186:
[----:B-1----:R-:W2:Y:S04]  /*cad0*/  LDG.E R3, desc[UR36][R10.64] ;  /* 0x000000240a037981 */ /* 0x002ea8000c1e1900 */
[----:B0-----:R-:W3:Y:S01]  /*cae0*/  LDG.E.64 R12, desc[UR36][R4.64] ;  /* 0x00000024040c7981 */ /* 0x001ee2000c1e1b00 */
[--C-:B--2---:R-:W-:Y:S02]  /*caf0*/  SHF.R.S32.HI R15, RZ, 0x1f, R3.reuse ;  /* 0x0000001fff0f7819 */ /* 0x104fe40000011403 */
[----:B---3--:R-:W-:-:S04]  /*cb00*/  IADD3 R12, P0, P1, R12, R14, R3 ;  /* 0x0000000e0c0c7210 */ /* 0x008fc8000791e003 */
[----:B------:R-:W-:-:S05]  /*cb10*/  IADD3.X R13, PT, PT, R13, RZ, R15, P0, P1 ;  /* 0x000000ff0d0d7210 */ /* 0x000fca00007e240f */
[----:B------:R1:W-:Y:S04]  /*cb20*/  ST.E.U8 desc[UR36][R12.64+0x9000], RZ ;  /* 0x009000ff0c007985 */ /* 0x0003e8000c101124 */
[----:B------:R-:W2:Y:S02]  /*cb30*/  LDG.E R0, desc[UR36][R6.64] ;  /* 0x0000002406007981 */ /* 0x000ea4000c1e1900 */
[C---:B--2---:R-:W-:Y:S01]  /*cb40*/  VIADD R3, R0.reuse, 0x1 ;  /* 0x0000000100037836 */ /* 0x044fe20000000000 */
[----:B------:R-:W-:-:S04]  /*cb50*/  ISETP.GE.AND P0, PT, R0, 0x3ff, PT ;  /* 0x000003ff0000780c */ /* 0x000fc80003f06270 */
[----:B------:R1:W-:Y:S09]  /*cb60*/  STG.E desc[UR36][R6.64], R3 ;  /* 0x0000000306007986 */ /* 0x0003f2000c101924 */
[----:B------:R-:W-:Y:S05]  /*cb70*/  @!P0 BRA `(.L_x_186) ;  /* 0xfffffffc00d48947 */ /* 0x000fea000383ffff */
[----:B-1----:R3:W5:Y:S02]  /*cb80*/  LDG.E R3, desc[UR36][R8.64] ;  /* 0x0000002408037981 */ /* 0x002764000c1e1900 */
.L_x_184:
[----:B------:R-:W-:Y:S05]  /*cb90*/  BSYNC.RECONVERGENT B2 ;  /* 0x0000000000027941 */ /* 0x000fea0003800200 */
.L_x_183:
[----:B------:R-:W4:Y:S01]  /*cba0*/  LDC.64 R4, c[0x4][0x50] ;  /* 0x01001400ff047b82 */ /* 0x000f220000000a00 */
[----:B-----5:R-:W-:Y:S01]  /*cbb0*/  ISETP.EQ.AND P0, PT, R3, RZ, PT ;  /* 0x000000ff0300720c */ /* 0x020fe20003f02270 */
[----:B----4-:R4:W-:-:S12]  /*cbc0*/  STG.E desc[UR36][R4.64], RZ ;  /* 0x000000ff04007986 */ /* 0x0109d8000c101924 */
.L_x_177:
[----:B------:R-:W-:Y:S05]  /*cbd0*/  BSYNC.RECONVERGENT B1 ;  /* 0x0000000000017941 */ /* 0x000fea0003800200 */
.L_x_176:
[----:B------:R-:W-:Y:S05]  /*cbe0*/  @!P0 BRA `(.L_x_187) ;  /* 0x0000000000188947 */ /* 0x000fea0003800000 */
[----:B----4-:R-:W0:Y:S02]  /*cbf0*/  LDC.64 R4, c[0x4][0x28] ;  /* 0x01000a00ff047b82 */ /* 0x010e240000000a00 */
[----:B012---:R-:W2:Y:S02]  /*cc00*/  LDG.E R0, desc[UR36][R4.64] ;  /* 0x0000002404007981 */ /* 0x007ea4000c1e1900 */
[C---:B--2---:R-:W-:Y:S01]  /*cc10*/  VIADD R13, R0.reuse, 0x1 ;  /* 0x00000001000d7836 */ /* 0x044fe20000000000 */
[----:B------:R-:W-:-:S04]  /*cc20*/  ISETP.GE.AND P0, PT, R0, 0x3ff, PT ;  /* 0x000003ff0000780c */ /* 0x000fc80003f06270 */
[----:B------:R0:W-:Y:S09]  /*cc30*/  STG.E desc[UR36][R4.64], R13 ;  /* 0x0000000d04007986 */ /* 0x0001f2000c101924 */
[----:B------:R-:W-:Y:S05]  /*cc40*/  @!P0 BRA `(.L_x_188) ;  /* 0xffffffec00e08947 */ /* 0x000fea000383ffff */
.L_x_187:
[----:B------:R-:W-:Y:S05]  /*cc50*/  BSYNC.RECONVERGENT B0 ;  /* 0x0000000000007941 */ /* 0x000fea0003800200 */
.L_x_175:
[----:B012---:R-:W-:Y:S01]  /*cc60*/  MOV R0, 0x0 ;  /* 0x0000000000007802 */ /* 0x007fe20000000f00 */
[----:B------:R-:W4:Y:S01]  /*cc70*/  LDCU.64 UR4, c[0x4][0xc8] ;  /* 0x01001900ff0477ac */ /* 0x000f220008000a00 */
[----:B------:R-:W-:Y:S02]  /*cc80*/  CS2R R6, SRZ ;  /* 0x0000000000067805 */ /* 0x000fe4000001ff00 */
[----:B---3--:R0:W1:Y:S01]  /*cc90*/  LDC.64 R8, c[0x4][R0] ;  /* 0x0100000000087b82 */ /* 0x0080620000000a00 */
[----:B----4-:R-:W-:Y:S02]  /*cca0*/  IMAD.U32 R4, RZ, RZ, UR4 ;  /* 0x00000004ff047e24 */ /* 0x010fe4000f8e00ff */
[----:B0-----:R-:W-:-:S07]  /*ccb0*/  IMAD.U32 R5, RZ, RZ, UR5 ;  /* 0x00000005ff057e24 */ /* 0x001fce000f8e00ff */
[----:B------:R-:W-:-:S07]  /*ccc0*/  LEPC R20, `(.L_x_189) ;  /* 0x000000001014794e */ /* 0x000fce0000000000 */
[----:B-1----:R-:W-:Y:S05]  /*ccd0*/  CALL.ABS.NOINC R8 ;  /* 0x0000000008007343 */ /* 0x002fea0003c00000 */
.L_x_189:
        /* <DEDUP_REMOVED lines=9> */
.L_x_193:
        /* <DEDUP_REMOVED lines=68> */
.L_x_192:
[----:B------:R-:W-:Y:S05]  /*d1b0*/  BSYNC.RECONVERGENT B1 ;  /* 0x0000000000017941 */ /* 0x000fea0003800200 */
.L_x_191:
[C---:B0----5:R-:W-:Y:S01]  /*d1c0*/  VIADD R7, R0.reuse, 0x1 ;  /* 0x0000000100077836 */ /* 0x061fe20000000000 */
[----:B------:R-:W-:-:S03]  /*d1d0*/  ISETP.GE.AND P0, PT, R0, 0x3ff, PT ;  /* 0x000003ff0000780c */ /* 0x000fc60003f06270 */
[----:B------:R-:W-:Y:S01]  /*d1e0*/  IMAD.MOV.U32 R0, RZ, RZ, R7 ;  /* 0x000000ffff007224 */ /* 0x000fe200078e0007 */
[----:B------:R1:W-:Y:S09]  /*d1f0*/  STG.E desc[UR36][R4.64], R7 ;  /* 0x0000000704007986 */ /* 0x0003f2000c101924 */
[----:B------:R-:W-:Y:S05]  /*d200*/  @!P0 BRA `(.L_x_193) ;  /* 0xfffffff800d88947 */ /* 0x000fea000383ffff */
[----:B------:R-:W-:Y:S05]  /*d210*/  BSYNC.RECONVERGENT B0 ;  /* 0x0000000000007941 */ /* 0x000fea0003800200 */
.L_x_190:
[----:B-1----:R-:W0:Y:S01]  /*d220*/  LDC.64 R4, c[0x4][0x28] ;  /* 0x01000a00ff047b82 */ /* 0x002e220000000a00 */
[C---:B------:R-:W-:Y:S01]  /*d230*/  VIADD R7, R3.reuse, 0xffffffff ;  /* 0xffffffff03077836 */ /* 0x040fe20000000000 */
[----:B------:R-:W-:Y:S01]  /*d240*/  ISETP.GE.AND P0, PT, R3, 0x2, PT ;  /* 0x000000020300780c */ /* 0x000fe20003f06270 */
[----:B------:R-:W-:Y:S03]  /*d250*/  BSSY.RECONVERGENT B0, `(.L_x_194) ;  /* 0x00000fe000007945 */ /* 0x000fe60003800200 */
[----:B0-----:R0:W-:Y:S09]  /*d260*/  STG.E desc[UR36][R4.64], R7 ;  /* 0x0000000704007986 */ /* 0x0011f2000c101924 */
[----:B------:R-:W-:Y:S05]  /*d270*/  @!P0 BRA `(.L_x_195) ;  /* 0x0000000c00ec8947 */ /* 0x000fea0003800000 */
[----:B------:R-:W-:Y:S01]  /*d280*/  BSSY.RECONVERGENT B1, `(.L_x_196) ;  /* 0x00000f8000017945 */ /* 0x000fe20003800200 */
.L_x_204:
        /* <DEDUP_REMOVED lines=9> */
.L_x_202:
        /* <DEDUP_REMOVED lines=102> */
[----:B------:R-:W3:Y:S04]  /*d980*/  LDG.E R0, desc[UR36][R4.64] ;  /* 0x0000002404007981 */ /* 0x000ee8000c1e1900 */
[----:B------:R-:W4:Y:S04]  /*d990*/  LDG.E.64 R10, desc[UR36][R6.64] ;  /* 0x00000024060a7981 */ /* 0x000f28000c1e1b00 */
[----:B------:R-:W5:Y:S01]  /*d9a0*/  LDG.E.U8 R13, desc[UR36][R12.64] ;  /* 0x000000240c0d7981 */ /* 0x000f62000c1e1100 */
[----:B-1----:R-:W0:Y:S01]  /*d9b0*/  LDC.64 R16, c[0x4][0x68] ;  /* 0x01001a00ff107b82 */ /* 0x002e220000000a00 */
[----:B---3--:R-:W-:-:S02]  /*d9c0*/  IMAD R3, R0, 0x6, RZ ;  /* 0x0000000600037824 */ /* 0x008fc400078e02ff */
[----:B------:R-:W-:-:S03]  /*d9d0*/  IMAD.MOV.U32 R0, RZ, RZ, RZ ;  /* 0x000000ffff007224 */ /* 0x000fc600078e00ff */
[----:B----4-:R-:W-:-:S04]  /*d9e0*/  IADD3 R10, P0, PT, R10, R3, RZ ;  /* 0x000000030a0a7210 */ /* 0x010fc80007f1e0ff */
[----:B------:R-:W-:-:S05]  /*d9f0*/  LEA.HI.X.SX32 R11, R3, R11, 0x1, P0 ;  /* 0x0000000b030b7211 */ /* 0x000fca00000f0eff */
[----:B-----5:R2:W-:Y:S04]  /*da00*/  ST.E.U8 desc[UR36][R10.64+0x6c0b], R13 ;  /* 0x006c0b0d0a007985 */ /* 0x0205e8000c101124 */
[----:B0-----:R2:W-:Y:S01]  /*da10*/  STG.E desc[UR36][R16.64], RZ ;  /* 0x000000ff10007986 */ /* 0x0015e2000c101924 */
[----:B------:R-:W-:Y:S05]  /*da20*/  BRA `(.L_x_199) ;  /* 0x0000000400bc7947 */ /* 0x000fea0003800000 */
.L_x_198:
        /* <DEDUP_REMOVED lines=107> */
.L_x_201:
[----:B------:R-:W-:Y:S05]  /*e0e0*/  BSYNC.RECONVERGENT B3 ;  /* 0x0000000000037941 */ /* 0x000fea0003800200 */
.L_x_200:
[----:B-1----:R-:W0:Y:S01]  /*e0f0*/  LDC.64 R10, c[0x4][0x68] ;  /* 0x01001a00ff0a7b82 */ /* 0x002e220000000a00 */
[----:B------:R-:W-:Y:S01]  /*e100*/  IMAD.MOV.U32 R0, RZ, RZ, RZ ;  /* 0x000000ffff007224 */ /* 0x000fe200078e00ff */
[----:B0-----:R0:W-:Y:S06]  /*e110*/  STG.E desc[UR36][R10.64], RZ ;  /* 0x000000ff0a007986 */ /* 0x0011ec000c101924 */
.L_x_199:
[----:B------:R-:W-:Y:S05]  /*e120*/  BSYNC.RECONVERGENT B2 ;  /* 0x0000000000027941 */ /* 0x000fea0003800200 */
.L_x_197:
[----:B0-2---:R-:W2:Y:S02]  /*e130*/  LDG.E R10, desc[UR36][R4.64] ;  /* 0x00000024040a7981 */ /* 0x005ea4000c1e1900 */
        /* <DEDUP_REMOVED lines=12> */
.L_x_203:
[----:B------:R-:W-:Y:S05]  /*e200*/  BSYNC.RECONVERGENT B1 ;  /* 0x0000000000017941 */ /* 0x000fea0003800200 */
.L_x_196:
[----:B-1----:R-:W0:Y:S02]  /*e210*/  LDC.64 R4, c[0x4][0x58] ;  /* 0x01001600ff047b82 */ /* 0x002e240000000a00 */
[----:B0-----:R1:W5:Y:S02]  /*e220*/  LDG.E R3, desc[UR36][R4.64] ;  /* 0x0000002404037981 */ /* 0x001364000c1e1900 */
.L_x_195:
[----:B------:R-:W-:Y:S05]  /*e230*/  BSYNC.RECONVERGENT B0 ;  /* 0x0000000000007941 */ /* 0x000fea0003800200 */
.L_x_194:
[----:B01----:R-:W0:Y:S01]  /*e240*/  LDC.64 R4, c[0x4][0x28] ;  /* 0x01000a00ff047b82 */ /* 0x003e220000000a00 */
[----:B-----5:R-:W-:Y:S01]  /*e250*/  ISETP.GE.AND P0, PT, R3, 0x1, PT ;  /* 0x000000010300780c */ /* 0x020fe20003f06270 */
[----:B0-----:R0:W-:-:S12]  /*e260*/  STG.E desc[UR36][R4.64], RZ ;  /* 0x000000ff04007986 */ /* 0x0011d8000c101924 */
[----:B------:R-:W-:Y:S05]  /*e270*/  @!P0 EXIT ;  /* 0x000000000000894d */ /* 0x000fea0003800000 */
[----:B------:R-:W-:-:S07]  /*e280*/  IMAD.MOV.U32 R3, RZ, RZ, RZ ;  /* 0x000000ffff037224 */ /* 0x000fce00078e00ff */
.L_x_212:
        /* <DEDUP_REMOVED lines=14> */
.L_x_209:
[----:B------:R-:W-:Y:S01]  /*e370*/  IMAD R0, R3, 0x1a, RZ ;  /* 0x0000001a03007824 */ /* 0x000fe200078e02ff */
[----:B01----:R-:W-:-:S04]  /*e380*/  SHF.R.S32.HI R7, RZ, 0x1f, R13 ;  /* 0x0000001fff077819 */ /* 0x003fc8000001140d */
[----:B------:R-:W-:Y:S02]  /*e390*/  SHF.R.S32.HI R6, RZ, 0x1f, R0 ;  /* 0x0000001fff067819 */ /* 0x000fe40000011400 */
[----:B------:R-:W-:-:S04]  /*e3a0*/  IADD3 R4, P0, P1, R8, R0, R13 ;  /* 0x0000000008047210 */ /* 0x000fc8000791e00d */
[----:B------:R-:W-:-:S05]  /*e3b0*/  IADD3.X R5, PT, PT, R9, R6, R7, P0, P1 ;  /* 0x0000000609057210 */ /* 0x000fca00007e2407 */
[----:B------:R-:W2:Y:S01]  /*e3c0*/  LD.E.U8 R4, desc[UR36][R4.64+0x400] ;  /* 0x0004002404047980 */ /* 0x000ea2000c101100 */
[----:B------:R-:W0:Y:S01]  /*e3d0*/  LDCU UR4, c[0x0][0x2f8] ;  /* 0x00005f00ff0477ac */ /* 0x000e220008000800 */
[----:B------:R-:W-:Y:S01]  /*e3e0*/  BSSY.RECONVERGENT B8, `(.L_x_206) ;  /* 0x0000017000087945 */ /* 0x000fe20003800200 */
[----:B0-----:R-:W-:Y:S01]  /*e3f0*/  VIADD R16, R18, -UR4 ;  /* 0x8000000412107c36 */ /* 0x001fe20008000000 */
[----:B--2---:R-:W-:-:S13]  /*e400*/  ISETP.NE.AND P0, PT, R4, RZ, PT ;  /* 0x000000ff0400720c */ /* 0x004fda0003f05270 */
[----:B------:R-:W-:Y:S05]  /*e410*/  @!P0 BRA `(.L_x_207) ;  /* 0x00000000004c8947 */ /* 0x000fea0003800000 */
        /* <DEDUP_REMOVED lines=10> */
[----:B--23--:R1:W-:Y:S06]  /*e4c0*/  STL [R16], R3 ;  /* 0x0000000310007387 */ /* 0x00c3ec0000100800 */
[----:B------:R-:W-:-:S07]  /*e4d0*/  LEPC R20, `(.L_x_208) ;  /* 0x000000001014794e */ /* 0x000fce0000000000 */
[----:B-1----:R-:W-:Y:S05]  /*e4e0*/  CALL.ABS.NOINC R10 ;  /* 0x000000000a007343 */ /* 0x002fea0003c00000 */
.L_x_208:
[----:B------:R-:W0:Y:S08]  /*e4f0*/  LDC.64 R4, c[0x4][0x20] ;  /* 0x01000800ff047b82 */ /* 0x000e300000000a00 */
[----:B------:R-:W1:Y:S08]  /*e500*/  LDC.64 R6, c[0x4][0x30] ;  /* 0x01000c00ff067b82 */ /* 0x000e700000000a00 */
[----:B------:R-:W2:Y:S01]  /*e510*/  LDC.64 R8, c[0x4][0xa0] ;  /* 0x01002800ff087b82 */ /* 0x000ea20000000a00 */
[----:B0-----:R0:W5:Y:S04]  /*e520*/  LDG.E R3, desc[UR36][R4.64] ;  /* 0x0000002404037981 */ /* 0x001168000c1e1900 */
[----:B-1----:R0:W5:Y:S04]  /*e530*/  LDG.E R13, desc[UR36][R6.64] ;  /* 0x00000024060d7981 */ /* 0x002168000c1e1900 */
[----:B--2---:R-:W5:Y:S02]  /*e540*/  LDG.E.64 R8, desc[UR36][R8.64] ;  /* 0x0000002408087981 */ /* 0x004f64000c1e1b00 */
.L_x_207:
[----:B------:R-:W-:Y:S05]  /*e550*/  BSYNC.RECONVERGENT B8 ;  /* 0x0000000000087941 */ /* 0x000fea0003800200 */
.L_x_206:
[----:B0-----:R-:W0:Y:S01]  /*e560*/  LDC.64 R4, c[0x4][0x30] ;  /* 0x01000c00ff047b82 */ /* 0x001e220000000a00 */
[C---:B-----5:R-:W-:Y:S01]  /*e570*/  VIADD R7, R13.reuse, 0x1 ;  /* 0x000000010d077836 */ /* 0x060fe20000000000 */
[----:B------:R-:W-:-:S03]  /*e580*/  ISETP.GE.AND P0, PT, R13, 0x13, PT ;  /* 0x000000130d00780c */ /* 0x000fc60003f06270 */
[----:B------:R-:W-:Y:S01]  /*e590*/  IMAD.MOV.U32 R13, RZ, RZ, R7 ;  /* 0x000000ffff0d7224 */ /* 0x000fe200078e0007 */
[----:B0-----:R0:W-:Y:S09]  /*e5a0*/  STG.E desc[UR36][R4.64], R7 ;  /* 0x0000000704007986 */ /* 0x0011f2000c101924 */
[----:B------:R-:W-:Y:S05]  /*e5b0*/  @!P0 BRA `(.L_x_209) ;  /* 0xfffffffc006c8947 */ /* 0x000fea000383ffff */
[----:B------:R-:W-:Y:S05]  /*e5c0*/  BSYNC.RECONVERGENT B7 ;  /* 0x0000000000077941 */ /* 0x000fea0003800200 */
.L_x_205:
        /* <DEDUP_REMOVED lines=8> */
.L_x_210:
        /* <DEDUP_REMOVED lines=21> */
.L_x_211:
        /* <DEDUP_REMOVED lines=8> */
[----:B------:R-:W-:Y:S05]  /*e820*/  EXIT ;  /* 0x000000000000794d */ /* 0x000fea0003800000 */
.L_x_213:
[----:B------:R-:W-:-:S00]  /*e830*/  BRA `(.L_x_213) ;  /* 0xfffffffc00fc7947 */ /* 0x000fc0000383ffff */
[----:B------:R-:W-:-:S00]  /*e840*/  NOP ;  /* 0x0000000000007918 */ /* 0x000fc00000000000 */
        /* <DEDUP_REMOVED lines=11> */
.L_x_214:


//--------------------- .nv.global.init           --------------------------
	.section	.nv.global.init,"aw",@progbits
.nv.global.init:
	.type		$str$3,@object
	.size		$str$3,($str$5 - $str$3)
$str$3:
        /*0000*/ 	.byte	0x0a, 0x00
	.type		$str$5,@object
	.size		$str$5,($str$2 - $str$5)
$str$5:
        /*0002*/ 	.byte	0x20, 0x00
	.type		$str$2,@object
	.size		$str$2,($str$6 - $str$2)
$str$2:
        /*0004*/ 	.byte	0x25, 0x63, 0x00
	.type		$str$6,@object
	.size		$str$6,($str$9 - $str$6)
$str$6:
        /*0007*/ 	.byte	0x25, 0x64, 0x0a, 0x00
	.type		$str$9,@object
	.size		$str$9,($str$8 - $str$9)
$str$9:
        /*000b*/ 	.byte	0x62, 0x2e, 0x74, 0x78, 0x74, 0x00, 0x00
	.type		$str$8,@object
	.size		$str$8,($str$4 - $str$8)
$str$8:
        /*0012*/ 	.byte	0x74, 0x2e, 0x74, 0x78, 0x74, 0x00, 0x00
	.type		$str$4,@object
	.size		$str$4,($str - $str$4)
$str$4:
        /*0019*/ 	.byte	0x3d, 0x3d, 0x3d, 0x73, 0x6f, 0x72, 0x74, 0x20, 0x62, 0x79, 0x20, 0x66, 0x69, 0x6c, 0x65, 0x20
        /*0029*/ 	.byte	0x73, 0x69, 0x7a, 0x65, 0x3d, 0x3d, 0x3d, 0x0a, 0x00
	.type		$str,@object
	.size		$str,($str$1 - $str)
$str:
        /*0032*/ 	.byte	0x4e, 0x6f, 0x20, 0x73, 0x75, 0x63, 0x68, 0x20, 0x66, 0x69, 0x6c, 0x65, 0x20, 0x63, 0x61, 0x6e
        /*0042*/ 	.byte	0x20, 0x62, 0x65, 0x20, 0x72, 0x65, 0x61, 0x64, 0x0a, 0x00
	.type		$str$1,@object
	.size		$str$1,(.L_21 - $str$1)
$str$1:
        /*004c*/ 	.byte	0x3d, 0x3d, 0x3d, 0x73, 0x6f, 0x72, 0x74, 0x20, 0x62, 0x79, 0x20, 0x6d, 0x6f, 0x64, 0x69, 0x66
        /*005c*/ 	.byte	0x69, 0x65, 0x64, 0x20, 0x74, 0x69, 0x6d, 0x65, 0x3d, 0x3d, 0x3d, 0x0a, 0x00
.L_21:


//--------------------- .nv.shared.reserved.0     --------------------------
	.section	.nv.shared.reserved.0,"aw",@nobits
	.weak		__nv_reservedSMEM_offset_0_alias
	.size		__nv_reservedSMEM_offset_0_alias, 0, 64
	.other		__nv_reservedSMEM_offset_0_alias,@"STO_CUDA_RESERVED_SHARED STV_DEFAULT"
__nv_reservedSMEM_offset_0_alias:
	.zero		0
	.zero		64


//--------------------- .nv.global                --------------------------
	.section	.nv.global,"aw",@nobits
	.align	8
.nv.global:
	.type		volume,@object
	.size		volume,(sz - volume)
	.other		volume,@"STV_DEFAULT STO_CUDA_MANAGED"
volume:
	.zero		8
	.type		sz,@object
	.size		sz,(valid - sz)
	.other		sz,@"STV_DEFAULT STO_CUDA_MANAGED"
sz:
	.zero		4
	.type		valid,@object
	.size		valid,(k - valid)
	.other		valid,@"STV_DEFAULT STO_CUDA_MANAGED"
valid:
	.zero		4
	.type		k,@object
	.size		k,(nowfile - k)
	.other		k,@"STV_DEFAULT STO_CUDA_MANAGED"
k:
	.zero		4
	.type		nowfile,@object
	.size		nowfile,(existed - nowfile)
	.other		nowfile,@"STV_DEFAULT STO_CUDA_MANAGED"
nowfile:
	.zero		4
	.type		existed,@object
	.size		existed,(sp - existed)
	.other		existed,@"STV_DEFAULT STO_CUDA_MANAGED"
existed:
	.zero		4
	.type		sp,@object
	.size		sp,(i - sp)
	.other		sp,@"STV_DEFAULT STO_CUDA_MANAGED"
sp:
	.zero		4
	.type		i,@object
	.size		i,(addr - i)
	.other		i,@"STV_DEFAULT STO_CUDA_MANAGED"
i:
	.zero		4
	.type		addr,@object
	.size		addr,(found - addr)
	.other		addr,@"STV_DEFAULT STO_CUDA_MANAGED"
addr:
	.zero		4
	.type		found,@object
	.size		found,(len - found)
	.other		found,@"STV_DEFAULT STO_CUDA_MANAGED"
found:
	.zero		4
	.type		len,@object
	.size		len,(ticking_time - len)
	.other		len,@"STV_DEFAULT STO_CUDA_MANAGED"
len:
	.zero		4
	.type		ticking_time,@object
	.size		ticking_time,(check - ticking_time)
	.other		ticking_time,@"STV_DEFAULT STO_CUDA_MANAGED"
ticking_time:
	.zero		4
	.type		check,@object
	.size		check,(j - check)
	.other		check,@"STV_DEFAULT STO_CUDA_MANAGED"
check:
	.zero		4
	.type		j,@object
	.size		j,(temp6 - j)
	.other		j,@"STV_DEFAULT STO_CUDA_MANAGED"
j:
	.zero		4
	.type		temp6,@object
	.size		temp6,(temp2 - temp6)
	.other		temp6,@"STV_DEFAULT STO_CUDA_MANAGED"
temp6:
	.zero		1
	.type		temp2,@object
	.size		temp2,(temp4 - temp2)
	.other		temp2,@"STV_DEFAULT STO_CUDA_MANAGED"
temp2:
	.zero		1
	.type		temp4,@object
	.size		temp4,(temp3 - temp4)
	.other		temp4,@"STV_DEFAULT STO_CUDA_MANAGED"
temp4:
	.zero		1
	.type		temp3,@object
	.size		temp3,(temp5 - temp3)
	.other		temp3,@"STV_DEFAULT STO_CUDA_MANAGED"
temp3:
	.zero		1
	.type		temp5,@object
	.size		temp5,(temp1 - temp5)
	.other		temp5,@"STV_DEFAULT STO_CUDA_MANAGED"
temp5:
	.zero		1
	.type		temp1,@object
	.size		temp1,(.L_13 - temp1)
	.other		temp1,@"STV_DEFAULT STO_CUDA_MANAGED"
temp1:
	.zero		1
.L_13:


//--------------------- .nv.constant0._Z8mykernelPhS_ --------------------------
	.section	.nv.constant0._Z8mykernelPhS_,"a",@progbits
	.sectionflags	@""
	.align	4
.nv.constant0._Z8mykernelPhS_:
	.zero		912


//--------------------- SYMBOLS --------------------------

	.type		.nv.reservedSmem.offset0,@object
	.size		.nv.reservedSmem.offset0,0x4
	.type		vprintf,@function
